//
// Generated by NVIDIA NVVM Compiler
//
// Compiler Build ID: CL-36424714
// Cuda compilation tools, release 13.0, V13.0.88
// Based on NVVM 20.0.0
//

.version 9.0
.target sm_100
.address_size 64

	// .globl	_Z14kernelgpuFbou1IdEvPT_S1_S1_S1_S1_S1_S1_S1_S1_S1_S0_iiiiiiii

.visible .entry _Z14kernelgpuFbou1IdEvPT_S1_S1_S1_S1_S1_S1_S1_S1_S1_S0_iiiiiiii(
	.param .u64 .ptr .align 1 _Z14kernelgpuFbou1IdEvPT_S1_S1_S1_S1_S1_S1_S1_S1_S1_S0_iiiiiiii_param_0,
	.param .u64 .ptr .align 1 _Z14kernelgpuFbou1IdEvPT_S1_S1_S1_S1_S1_S1_S1_S1_S1_S0_iiiiiiii_param_1,
	.param .u64 .ptr .align 1 _Z14kernelgpuFbou1IdEvPT_S1_S1_S1_S1_S1_S1_S1_S1_S1_S0_iiiiiiii_param_2,
	.param .u64 .ptr .align 1 _Z14kernelgpuFbou1IdEvPT_S1_S1_S1_S1_S1_S1_S1_S1_S1_S0_iiiiiiii_param_3,
	.param .u64 .ptr .align 1 _Z14kernelgpuFbou1IdEvPT_S1_S1_S1_S1_S1_S1_S1_S1_S1_S0_iiiiiiii_param_4,
	.param .u64 .ptr .align 1 _Z14kernelgpuFbou1IdEvPT_S1_S1_S1_S1_S1_S1_S1_S1_S1_S0_iiiiiiii_param_5,
	.param .u64 .ptr .align 1 _Z14kernelgpuFbou1IdEvPT_S1_S1_S1_S1_S1_S1_S1_S1_S1_S0_iiiiiiii_param_6,
	.param .u64 .ptr .align 1 _Z14kernelgpuFbou1IdEvPT_S1_S1_S1_S1_S1_S1_S1_S1_S1_S0_iiiiiiii_param_7,
	.param .u64 .ptr .align 1 _Z14kernelgpuFbou1IdEvPT_S1_S1_S1_S1_S1_S1_S1_S1_S1_S0_iiiiiiii_param_8,
	.param .u64 .ptr .align 1 _Z14kernelgpuFbou1IdEvPT_S1_S1_S1_S1_S1_S1_S1_S1_S1_S0_iiiiiiii_param_9,
	.param .f64 _Z14kernelgpuFbou1IdEvPT_S1_S1_S1_S1_S1_S1_S1_S1_S1_S0_iiiiiiii_param_10,
	.param .u32 _Z14kernelgpuFbou1IdEvPT_S1_S1_S1_S1_S1_S1_S1_S1_S1_S0_iiiiiiii_param_11,
	.param .u32 _Z14kernelgpuFbou1IdEvPT_S1_S1_S1_S1_S1_S1_S1_S1_S1_S0_iiiiiiii_param_12,
	.param .u32 _Z14kernelgpuFbou1IdEvPT_S1_S1_S1_S1_S1_S1_S1_S1_S1_S0_iiiiiiii_param_13,
	.param .u32 _Z14kernelgpuFbou1IdEvPT_S1_S1_S1_S1_S1_S1_S1_S1_S1_S0_iiiiiiii_param_14,
	.param .u32 _Z14kernelgpuFbou1IdEvPT_S1_S1_S1_S1_S1_S1_S1_S1_S1_S0_iiiiiiii_param_15,
	.param .u32 _Z14kernelgpuFbou1IdEvPT_S1_S1_S1_S1_S1_S1_S1_S1_S1_S0_iiiiiiii_param_16,
	.param .u32 _Z14kernelgpuFbou1IdEvPT_S1_S1_S1_S1_S1_S1_S1_S1_S1_S0_iiiiiiii_param_17,
	.param .u32 _Z14kernelgpuFbou1IdEvPT_S1_S1_S1_S1_S1_S1_S1_S1_S1_S0_iiiiiiii_param_18
)
{
	.reg .pred 	%p<3>;
	.reg .b32 	%r<11>;
	.reg .b64 	%rd<30>;
	.reg .b64 	%fd<19>;

	ld.param.u64 	%rd3, [_Z14kernelgpuFbou1IdEvPT_S1_S1_S1_S1_S1_S1_S1_S1_S1_S0_iiiiiiii_param_0];
	ld.param.u64 	%rd6, [_Z14kernelgpuFbou1IdEvPT_S1_S1_S1_S1_S1_S1_S1_S1_S1_S0_iiiiiiii_param_5];
	ld.param.u32 	%r6, [_Z14kernelgpuFbou1IdEvPT_S1_S1_S1_S1_S1_S1_S1_S1_S1_S0_iiiiiiii_param_12];
	mov.u32 	%r7, %tid.x;
	mov.u32 	%r8, %ctaid.x;
	mov.u32 	%r1, %ntid.x;
	mad.lo.s32 	%r10, %r8, %r1, %r7;
	setp.ge.s32 	%p1, %r10, %r6;
	@%p1 bra 	$L__BB0_3;
	mov.u32 	%r9, %nctaid.x;
	mul.lo.s32 	%r3, %r1, %r9;
	cvta.to.global.u64 	%rd1, %rd6;
	cvta.to.global.u64 	%rd2, %rd3;
	mul.wide.s32 	%rd15, %r6, 8;
$L__BB0_2:
	ld.param.u64 	%rd29, [_Z14kernelgpuFbou1IdEvPT_S1_S1_S1_S1_S1_S1_S1_S1_S1_S0_iiiiiiii_param_9];
	ld.param.u64 	%rd28, [_Z14kernelgpuFbou1IdEvPT_S1_S1_S1_S1_S1_S1_S1_S1_S1_S0_iiiiiiii_param_7];
	ld.param.u64 	%rd27, [_Z14kernelgpuFbou1IdEvPT_S1_S1_S1_S1_S1_S1_S1_S1_S1_S0_iiiiiiii_param_6];
	ld.param.u64 	%rd26, [_Z14kernelgpuFbou1IdEvPT_S1_S1_S1_S1_S1_S1_S1_S1_S1_S0_iiiiiiii_param_4];
	ld.param.u64 	%rd25, [_Z14kernelgpuFbou1IdEvPT_S1_S1_S1_S1_S1_S1_S1_S1_S1_S0_iiiiiiii_param_2];
	cvta.to.global.u64 	%rd10, %rd29;
	ld.global.f64 	%fd1, [%rd10];
	cvta.to.global.u64 	%rd11, %rd28;
	ld.global.f64 	%fd2, [%rd11];
	cvta.to.global.u64 	%rd12, %rd25;
	mul.wide.s32 	%rd13, %r10, 8;
	add.s64 	%rd14, %rd12, %rd13;
	ld.global.f64 	%fd3, [%rd14];
	add.s64 	%rd16, %rd14, %rd15;
	ld.global.f64 	%fd4, [%rd16];
	add.s64 	%rd17, %rd16, %rd15;
	ld.global.f64 	%fd5, [%rd17];
	add.s64 	%rd18, %rd1, %rd13;
	ld.global.f64 	%fd6, [%rd18];
	cvta.to.global.u64 	%rd19, %rd26;
	add.s64 	%rd20, %rd19, %rd13;
	ld.global.f64 	%fd7, [%rd20];
	cvta.to.global.u64 	%rd21, %rd27;
	add.s64 	%rd22, %rd21, %rd13;
	ld.global.f64 	%fd8, [%rd22];
	add.s64 	%rd23, %rd22, %rd15;
	ld.global.f64 	%fd9, [%rd23];
	add.f64 	%fd10, %fd7, 0d3FF0000000000000;
	sub.f64 	%fd11, %fd3, %fd6;
	mul.f64 	%fd12, %fd1, %fd8;
	mul.f64 	%fd13, %fd10, %fd12;
	mul.f64 	%fd14, %fd4, %fd13;
	fma.rn.f64 	%fd15, %fd2, %fd11, %fd14;
	mul.f64 	%fd16, %fd1, %fd9;
	mul.f64 	%fd17, %fd10, %fd16;
	fma.rn.f64 	%fd18, %fd5, %fd17, %fd15;
	add.s64 	%rd24, %rd2, %rd13;
	st.global.f64 	[%rd24], %fd18;
	add.s32 	%r10, %r10, %r3;
	setp.lt.s32 	%p2, %r10, %r6;
	@%p2 bra 	$L__BB0_2;
$L__BB0_3:
	ret;

}
	// .globl	_Z14kernelgpuFbou2IdEvPT_S1_S1_S1_S1_S1_S1_S1_S1_S1_S0_iiiiiiii
.visible .entry _Z14kernelgpuFbou2IdEvPT_S1_S1_S1_S1_S1_S1_S1_S1_S1_S0_iiiiiiii(
	.param .u64 .ptr .align 1 _Z14kernelgpuFbou2IdEvPT_S1_S1_S1_S1_S1_S1_S1_S1_S1_S0_iiiiiiii_param_0,
	.param .u64 .ptr .align 1 _Z14kernelgpuFbou2IdEvPT_S1_S1_S1_S1_S1_S1_S1_S1_S1_S0_iiiiiiii_param_1,
	.param .u64 .ptr .align 1 _Z14kernelgpuFbou2IdEvPT_S1_S1_S1_S1_S1_S1_S1_S1_S1_S0_iiiiiiii_param_2,
	.param .u64 .ptr .align 1 _Z14kernelgpuFbou2IdEvPT_S1_S1_S1_S1_S1_S1_S1_S1_S1_S0_iiiiiiii_param_3,
	.param .u64 .ptr .align 1 _Z14kernelgpuFbou2IdEvPT_S1_S1_S1_S1_S1_S1_S1_S1_S1_S0_iiiiiiii_param_4,
	.param .u64 .ptr .align 1 _Z14kernelgpuFbou2IdEvPT_S1_S1_S1_S1_S1_S1_S1_S1_S1_S0_iiiiiiii_param_5,
	.param .u64 .ptr .align 1 _Z14kernelgpuFbou2IdEvPT_S1_S1_S1_S1_S1_S1_S1_S1_S1_S0_iiiiiiii_param_6,
	.param .u64 .ptr .align 1 _Z14kernelgpuFbou2IdEvPT_S1_S1_S1_S1_S1_S1_S1_S1_S1_S0_iiiiiiii_param_7,
	.param .u64 .ptr .align 1 _Z14kernelgpuFbou2IdEvPT_S1_S1_S1_S1_S1_S1_S1_S1_S1_S0_iiiiiiii_param_8,
	.param .u64 .ptr .align 1 _Z14kernelgpuFbou2IdEvPT_S1_S1_S1_S1_S1_S1_S1_S1_S1_S0_iiiiiiii_param_9,
	.param .f64 _Z14kernelgpuFbou2IdEvPT_S1_S1_S1_S1_S1_S1_S1_S1_S1_S0_iiiiiiii_param_10,
	.param .u32 _Z14kernelgpuFbou2IdEvPT_S1_S1_S1_S1_S1_S1_S1_S1_S1_S0_iiiiiiii_param_11,
	.param .u32 _Z14kernelgpuFbou2IdEvPT_S1_S1_S1_S1_S1_S1_S1_S1_S1_S0_iiiiiiii_param_12,
	.param .u32 _Z14kernelgpuFbou2IdEvPT_S1_S1_S1_S1_S1_S1_S1_S1_S1_S0_iiiiiiii_param_13,
	.param .u32 _Z14kernelgpuFbou2IdEvPT_S1_S1_S1_S1_S1_S1_S1_S1_S1_S0_iiiiiiii_param_14,
	.param .u32 _Z14kernelgpuFbou2IdEvPT_S1_S1_S1_S1_S1_S1_S1_S1_S1_S0_iiiiiiii_param_15,
	.param .u32 _Z14kernelgpuFbou2IdEvPT_S1_S1_S1_S1_S1_S1_S1_S1_S1_S0_iiiiiiii_param_16,
	.param .u32 _Z14kernelgpuFbou2IdEvPT_S1_S1_S1_S1_S1_S1_S1_S1_S1_S0_iiiiiiii_param_17,
	.param .u32 _Z14kernelgpuFbou2IdEvPT_S1_S1_S1_S1_S1_S1_S1_S1_S1_S0_iiiiiiii_param_18
)
{
	.reg .pred 	%p<3>;
	.reg .b32 	%r<11>;
	.reg .b64 	%rd<6>;

	ld.param.u64 	%rd2, [_Z14kernelgpuFbou2IdEvPT_S1_S1_S1_S1_S1_S1_S1_S1_S1_S0_iiiiiiii_param_0];
	ld.param.u32 	%r6, [_Z14kernelgpuFbou2IdEvPT_S1_S1_S1_S1_S1_S1_S1_S1_S1_S0_iiiiiiii_param_12];
	mov.u32 	%r7, %tid.x;
	mov.u32 	%r8, %ctaid.x;
	mov.u32 	%r1, %ntid.x;
	mad.lo.s32 	%r10, %r8, %r1, %r7;
	setp.ge.s32 	%p1, %r10, %r6;
	@%p1 bra 	$L__BB1_3;
	mov.u32 	%r9, %nctaid.x;
	mul.lo.s32 	%r3, %r1, %r9;
	cvta.to.global.u64 	%rd1, %rd2;
$L__BB1_2:
	mul.wide.s32 	%rd3, %r10, 8;
	add.s64 	%rd4, %rd1, %rd3;
	mov.b64 	%rd5, 0;
	st.global.u64 	[%rd4], %rd5;
	add.s32 	%r10, %r10, %r3;
	setp.lt.s32 	%p2, %r10, %r6;
	@%p2 bra 	$L__BB1_2;
$L__BB1_3:
	ret;

}
	// .globl	_Z14kernelgpuFbou1IfEvPT_S1_S1_S1_S1_S1_S1_S1_S1_S1_S0_iiiiiiii
.visible .entry _Z14kernelgpuFbou1IfEvPT_S1_S1_S1_S1_S1_S1_S1_S1_S1_S0_iiiiiiii(
	.param .u64 .ptr .align 1 _Z14kernelgpuFbou1IfEvPT_S1_S1_S1_S1_S1_S1_S1_S1_S1_S0_iiiiiiii_param_0,
	.param .u64 .ptr .align 1 _Z14kernelgpuFbou1IfEvPT_S1_S1_S1_S1_S1_S1_S1_S1_S1_S0_iiiiiiii_param_1,
	.param .u64 .ptr .align 1 _Z14kernelgpuFbou1IfEvPT_S1_S1_S1_S1_S1_S1_S1_S1_S1_S0_iiiiiiii_param_2,
	.param .u64 .ptr .align 1 _Z14kernelgpuFbou1IfEvPT_S1_S1_S1_S1_S1_S1_S1_S1_S1_S0_iiiiiiii_param_3,
	.param .u64 .ptr .align 1 _Z14kernelgpuFbou1IfEvPT_S1_S1_S1_S1_S1_S1_S1_S1_S1_S0_iiiiiiii_param_4,
	.param .u64 .ptr .align 1 _Z14kernelgpuFbou1IfEvPT_S1_S1_S1_S1_S1_S1_S1_S1_S1_S0_iiiiiiii_param_5,
	.param .u64 .ptr .align 1 _Z14kernelgpuFbou1IfEvPT_S1_S1_S1_S1_S1_S1_S1_S1_S1_S0_iiiiiiii_param_6,
	.param .u64 .ptr .align 1 _Z14kernelgpuFbou1IfEvPT_S1_S1_S1_S1_S1_S1_S1_S1_S1_S0_iiiiiiii_param_7,
	.param .u64 .ptr .align 1 _Z14kernelgpuFbou1IfEvPT_S1_S1_S1_S1_S1_S1_S1_S1_S1_S0_iiiiiiii_param_8,
	.param .u64 .ptr .align 1 _Z14kernelgpuFbou1IfEvPT_S1_S1_S1_S1_S1_S1_S1_S1_S1_S0_iiiiiiii_param_9,
	.param .f32 _Z14kernelgpuFbou1IfEvPT_S1_S1_S1_S1_S1_S1_S1_S1_S1_S0_iiiiiiii_param_10,
	.param .u32 _Z14kernelgpuFbou1IfEvPT_S1_S1_S1_S1_S1_S1_S1_S1_S1_S0_iiiiiiii_param_11,
	.param .u32 _Z14kernelgpuFbou1IfEvPT_S1_S1_S1_S1_S1_S1_S1_S1_S1_S0_iiiiiiii_param_12,
	.param .u32 _Z14kernelgpuFbou1IfEvPT_S1_S1_S1_S1_S1_S1_S1_S1_S1_S0_iiiiiiii_param_13,
	.param .u32 _Z14kernelgpuFbou1IfEvPT_S1_S1_S1_S1_S1_S1_S1_S1_S1_S0_iiiiiiii_param_14,
	.param .u32 _Z14kernelgpuFbou1IfEvPT_S1_S1_S1_S1_S1_S1_S1_S1_S1_S0_iiiiiiii_param_15,
	.param .u32 _Z14kernelgpuFbou1IfEvPT_S1_S1_S1_S1_S1_S1_S1_S1_S1_S0_iiiiiiii_param_16,
	.param .u32 _Z14kernelgpuFbou1IfEvPT_S1_S1_S1_S1_S1_S1_S1_S1_S1_S0_iiiiiiii_param_17,
	.param .u32 _Z14kernelgpuFbou1IfEvPT_S1_S1_S1_S1_S1_S1_S1_S1_S1_S0_iiiiiiii_param_18
)
{
	.reg .pred 	%p<3>;
	.reg .b32 	%r<11>;
	.reg .b32 	%f<19>;
	.reg .b64 	%rd<26>;

	ld.param.u64 	%rd7, [_Z14kernelgpuFbou1IfEvPT_S1_S1_S1_S1_S1_S1_S1_S1_S1_S0_iiiiiiii_param_0];
	ld.param.u64 	%rd8, [_Z14kernelgpuFbou1IfEvPT_S1_S1_S1_S1_S1_S1_S1_S1_S1_S0_iiiiiiii_param_2];
	ld.param.u64 	%rd9, [_Z14kernelgpuFbou1IfEvPT_S1_S1_S1_S1_S1_S1_S1_S1_S1_S0_iiiiiiii_param_4];
	ld.param.u64 	%rd10, [_Z14kernelgpuFbou1IfEvPT_S1_S1_S1_S1_S1_S1_S1_S1_S1_S0_iiiiiiii_param_5];
	ld.param.u64 	%rd11, [_Z14kernelgpuFbou1IfEvPT_S1_S1_S1_S1_S1_S1_S1_S1_S1_S0_iiiiiiii_param_6];
	ld.param.u64 	%rd12, [_Z14kernelgpuFbou1IfEvPT_S1_S1_S1_S1_S1_S1_S1_S1_S1_S0_iiiiiiii_param_7];
	ld.param.u32 	%r6, [_Z14kernelgpuFbou1IfEvPT_S1_S1_S1_S1_S1_S1_S1_S1_S1_S0_iiiiiiii_param_12];
	mov.u32 	%r7, %tid.x;
	mov.u32 	%r8, %ctaid.x;
	mov.u32 	%r1, %ntid.x;
	mad.lo.s32 	%r10, %r8, %r1, %r7;
	setp.ge.s32 	%p1, %r10, %r6;
	@%p1 bra 	$L__BB2_3;
	mov.u32 	%r9, %nctaid.x;
	mul.lo.s32 	%r3, %r1, %r9;
	cvta.to.global.u64 	%rd1, %rd12;
	cvta.to.global.u64 	%rd2, %rd8;
	cvta.to.global.u64 	%rd3, %rd10;
	cvta.to.global.u64 	%rd4, %rd9;
	cvta.to.global.u64 	%rd5, %rd11;
	cvta.to.global.u64 	%rd6, %rd7;
$L__BB2_2:
	ld.param.u64 	%rd25, [_Z14kernelgpuFbou1IfEvPT_S1_S1_S1_S1_S1_S1_S1_S1_S1_S0_iiiiiiii_param_9];
	cvta.to.global.u64 	%rd14, %rd25;
	ld.global.f32 	%f1, [%rd14];
	ld.global.f32 	%f2, [%rd1];
	mul.wide.s32 	%rd15, %r10, 4;
	add.s64 	%rd16, %rd2, %rd15;
	ld.global.f32 	%f3, [%rd16];
	mul.wide.s32 	%rd17, %r6, 4;
	add.s64 	%rd18, %rd16, %rd17;
	ld.global.f32 	%f4, [%rd18];
	add.s64 	%rd19, %rd18, %rd17;
	ld.global.f32 	%f5, [%rd19];
	add.s64 	%rd20, %rd3, %rd15;
	ld.global.f32 	%f6, [%rd20];
	add.s64 	%rd21, %rd4, %rd15;
	ld.global.f32 	%f7, [%rd21];
	add.s64 	%rd22, %rd5, %rd15;
	ld.global.f32 	%f8, [%rd22];
	add.s64 	%rd23, %rd22, %rd17;
	ld.global.f32 	%f9, [%rd23];
	add.f32 	%f10, %f7, 0f3F800000;
	sub.f32 	%f11, %f3, %f6;
	mul.f32 	%f12, %f1, %f8;
	mul.f32 	%f13, %f10, %f12;
	mul.f32 	%f14, %f4, %f13;
	fma.rn.f32 	%f15, %f2, %f11, %f14;
	mul.f32 	%f16, %f1, %f9;
	mul.f32 	%f17, %f10, %f16;
	fma.rn.f32 	%f18, %f5, %f17, %f15;
	add.s64 	%rd24, %rd6, %rd15;
	st.global.f32 	[%rd24], %f18;
	add.s32 	%r10, %r10, %r3;
	setp.lt.s32 	%p2, %r10, %r6;
	@%p2 bra 	$L__BB2_2;
$L__BB2_3:
	ret;

}
	// .globl	_Z14kernelgpuFbou2IfEvPT_S1_S1_S1_S1_S1_S1_S1_S1_S1_S0_iiiiiiii
.visible .entry _Z14kernelgpuFbou2IfEvPT_S1_S1_S1_S1_S1_S1_S1_S1_S1_S0_iiiiiiii(
	.param .u64 .ptr .align 1 _Z14kernelgpuFbou2IfEvPT_S1_S1_S1_S1_S1_S1_S1_S1_S1_S0_iiiiiiii_param_0,
	.param .u64 .ptr .align 1 _Z14kernelgpuFbou2IfEvPT_S1_S1_S1_S1_S1_S1_S1_S1_S1_S0_iiiiiiii_param_1,
	.param .u64 .ptr .align 1 _Z14kernelgpuFbou2IfEvPT_S1_S1_S1_S1_S1_S1_S1_S1_S1_S0_iiiiiiii_param_2,
	.param .u64 .ptr .align 1 _Z14kernelgpuFbou2IfEvPT_S1_S1_S1_S1_S1_S1_S1_S1_S1_S0_iiiiiiii_param_3,
	.param .u64 .ptr .align 1 _Z14kernelgpuFbou2IfEvPT_S1_S1_S1_S1_S1_S1_S1_S1_S1_S0_iiiiiiii_param_4,
	.param .u64 .ptr .align 1 _Z14kernelgpuFbou2IfEvPT_S1_S1_S1_S1_S1_S1_S1_S1_S1_S0_iiiiiiii_param_5,
	.param .u64 .ptr .align 1 _Z14kernelgpuFbou2IfEvPT_S1_S1_S1_S1_S1_S1_S1_S1_S1_S0_iiiiiiii_param_6,
	.param .u64 .ptr .align 1 _Z14kernelgpuFbou2IfEvPT_S1_S1_S1_S1_S1_S1_S1_S1_S1_S0_iiiiiiii_param_7,
	.param .u64 .ptr .align 1 _Z14kernelgpuFbou2IfEvPT_S1_S1_S1_S1_S1_S1_S1_S1_S1_S0_iiiiiiii_param_8,
	.param .u64 .ptr .align 1 _Z14kernelgpuFbou2IfEvPT_S1_S1_S1_S1_S1_S1_S1_S1_S1_S0_iiiiiiii_param_9,
	.param .f32 _Z14kernelgpuFbou2IfEvPT_S1_S1_S1_S1_S1_S1_S1_S1_S1_S0_iiiiiiii_param_10,
	.param .u32 _Z14kernelgpuFbou2IfEvPT_S1_S1_S1_S1_S1_S1_S1_S1_S1_S0_iiiiiiii_param_11,
	.param .u32 _Z14kernelgpuFbou2IfEvPT_S1_S1_S1_S1_S1_S1_S1_S1_S1_S0_iiiiiiii_param_12,
	.param .u32 _Z14kernelgpuFbou2IfEvPT_S1_S1_S1_S1_S1_S1_S1_S1_S1_S0_iiiiiiii_param_13,
	.param .u32 _Z14kernelgpuFbou2IfEvPT_S1_S1_S1_S1_S1_S1_S1_S1_S1_S0_iiiiiiii_param_14,
	.param .u32 _Z14kernelgpuFbou2IfEvPT_S1_S1_S1_S1_S1_S1_S1_S1_S1_S0_iiiiiiii_param_15,
	.param .u32 _Z14kernelgpuFbou2IfEvPT_S1_S1_S1_S1_S1_S1_S1_S1_S1_S0_iiiiiiii_param_16,
	.param .u32 _Z14kernelgpuFbou2IfEvPT_S1_S1_S1_S1_S1_S1_S1_S1_S1_S0_iiiiiiii_param_17,
	.param .u32 _Z14kernelgpuFbou2IfEvPT_S1_S1_S1_S1_S1_S1_S1_S1_S1_S0_iiiiiiii_param_18
)
{
	.reg .pred 	%p<3>;
	.reg .b32 	%r<12>;
	.reg .b64 	%rd<5>;

	ld.param.u64 	%rd2, [_Z14kernelgpuFbou2IfEvPT_S1_S1_S1_S1_S1_S1_S1_S1_S1_S0_iiiiiiii_param_0];
	ld.param.u32 	%r6, [_Z14kernelgpuFbou2IfEvPT_S1_S1_S1_S1_S1_S1_S1_S1_S1_S0_iiiiiiii_param_12];
	mov.u32 	%r7, %tid.x;
	mov.u32 	%r8, %ctaid.x;
	mov.u32 	%r1, %ntid.x;
	mad.lo.s32 	%r11, %r8, %r1, %r7;
	setp.ge.s32 	%p1, %r11, %r6;
	@%p1 bra 	$L__BB3_3;
	mov.u32 	%r9, %nctaid.x;
	mul.lo.s32 	%r3, %r1, %r9;
	cvta.to.global.u64 	%rd1, %rd2;
$L__BB3_2:
	mul.wide.s32 	%rd3, %r11, 4;
	add.s64 	%rd4, %rd1, %rd3;
	mov.b32 	%r10, 0;
	st.global.u32 	[%rd4], %r10;
	add.s32 	%r11, %r11, %r3;
	setp.lt.s32 	%p2, %r11, %r6;
	@%p2 bra 	$L__BB3_2;
$L__BB3_3:
	ret;

}


// ===== COMPILED SASS (sm_100) =====

	.target	sm_100

	.elftype	@"ET_EXEC"


//--------------------- .note.nv.tkinfo           --------------------------
	.section	.note.nv.tkinfo,"",@"SHT_NOTE"
	.sectionflags	@"SHF_NOTE_NV_TKINFO"
	.tkinfo
        /*0018*/ 	.word	0x00000002
        /*0030*/ 	.string	""
        /*0030*/ 	.string	"ptxas"
        /*0030*/ 	.string	"Cuda compilation tools, release 13.0, V13.0.88"
        /*0030*/ 	.string	"Build cuda_13.0.r13.0/compiler.36424714_0"
        /*0030*/ 	.string	"-arch sm_100 -m 64 "



//--------------------- .note.nv.cuinfo           --------------------------
	.section	.note.nv.cuinfo,"",@"SHT_NOTE"
	.sectionflags	@"SHF_NOTE_NV_CUINFO"
        /*0018*/ 	.short	0x0002
        /*001a*/ 	.short	0x0064
        /*001c*/ 	.short	0x0082
	.zero		2


//--------------------- .nv.info                  --------------------------
	.section	.nv.info,"",@"SHT_CUDA_INFO"
	.align	4


	//----- nvinfo : EIATTR_REGCOUNT
	.align		4
        /*0000*/ 	.byte	0x04, 0x2f
        /*0002*/ 	.short	(.L_1 - .L_0)
	.align		4
.L_0:
        /*0004*/ 	.word	index@(_Z14kernelgpuFbou1IdEvPT_S1_S1_S1_S1_S1_S1_S1_S1_S1_S0_iiiiiiii)
        /*0008*/ 	.word	0x00000020


	//----- nvinfo : EIATTR_FRAME_SIZE
	.align		4
.L_1:
        /*000c*/ 	.byte	0x04, 0x11
        /*000e*/ 	.short	(.L_3 - .L_2)
	.align		4
.L_2:
        /*0010*/ 	.word	index@(_Z14kernelgpuFbou1IdEvPT_S1_S1_S1_S1_S1_S1_S1_S1_S1_S0_iiiiiiii)
        /*0014*/ 	.word	0x00000000


	//----- nvinfo : EIATTR_REGCOUNT
	.align		4
.L_3:
        /*0018*/ 	.byte	0x04, 0x2f
        /*001a*/ 	.short	(.L_5 - .L_4)
	.align		4
.L_4:
        /*001c*/ 	.word	index@(_Z14kernelgpuFbou2IdEvPT_S1_S1_S1_S1_S1_S1_S1_S1_S1_S0_iiiiiiii)
        /*0020*/ 	.word	0x0000000a


	//----- nvinfo : EIATTR_FRAME_SIZE
	.align		4
.L_5:
        /*0024*/ 	.byte	0x04, 0x11
        /*0026*/ 	.short	(.L_7 - .L_6)
	.align		4
.L_6:
        /*0028*/ 	.word	index@(_Z14kernelgpuFbou2IdEvPT_S1_S1_S1_S1_S1_S1_S1_S1_S1_S0_iiiiiiii)
        /*002c*/ 	.word	0x00000000


	//----- nvinfo : EIATTR_REGCOUNT
	.align		4
.L_7:
        /*0030*/ 	.byte	0x04, 0x2f
        /*0032*/ 	.short	(.L_9 - .L_8)
	.align		4
.L_8:
        /*0034*/ 	.word	index@(_Z14kernelgpuFbou1IfEvPT_S1_S1_S1_S1_S1_S1_S1_S1_S1_S0_iiiiiiii)
        /*0038*/ 	.word	0x0000001c


	//----- nvinfo : EIATTR_FRAME_SIZE
	.align		4
.L_9:
        /*003c*/ 	.byte	0x04, 0x11
        /*003e*/ 	.short	(.L_11 - .L_10)
	.align		4
.L_10:
        /*0040*/ 	.word	index@(_Z14kernelgpuFbou1IfEvPT_S1_S1_S1_S1_S1_S1_S1_S1_S1_S0_iiiiiiii)
        /*0044*/ 	.word	0x00000000


	//----- nvinfo : EIATTR_REGCOUNT
	.align		4
.L_11:
        /*0048*/ 	.byte	0x04, 0x2f
        /*004a*/ 	.short	(.L_13 - .L_12)
	.align		4
.L_12:
        /*004c*/ 	.word	index@(_Z14kernelgpuFbou2IfEvPT_S1_S1_S1_S1_S1_S1_S1_S1_S1_S0_iiiiiiii)
        /*0050*/ 	.word	0x0000000a


	//----- nvinfo : EIATTR_FRAME_SIZE
	.align		4
.L_13:
        /*0054*/ 	.byte	0x04, 0x11
        /*0056*/ 	.short	(.L_15 - .L_14)
	.align		4
.L_14:
        /*0058*/ 	.word	index@(_Z14kernelgpuFbou2IfEvPT_S1_S1_S1_S1_S1_S1_S1_S1_S1_S0_iiiiiiii)
        /*005c*/ 	.word	0x00000000


	//----- nvinfo : EIATTR_MIN_STACK_SIZE
	.align		4
.L_15:
        /*0060*/ 	.byte	0x04, 0x12
        /*0062*/ 	.short	(.L_17 - .L_16)
	.align		4
.L_16:
        /*0064*/ 	.word	index@(_Z14kernelgpuFbou2IfEvPT_S1_S1_S1_S1_S1_S1_S1_S1_S1_S0_iiiiiiii)
        /*0068*/ 	.word	0x00000000


	//----- nvinfo : EIATTR_MIN_STACK_SIZE
	.align		4
.L_17:
        /*006c*/ 	.byte	0x04, 0x12
        /*006e*/ 	.short	(.L_19 - .L_18)
	.align		4
.L_18:
        /*0070*/ 	.word	index@(_Z14kernelgpuFbou1IfEvPT_S1_S1_S1_S1_S1_S1_S1_S1_S1_S0_iiiiiiii)
        /*0074*/ 	.word	0x00000000


	//----- nvinfo : EIATTR_MIN_STACK_SIZE
	.align		4
.L_19:
        /*0078*/ 	.byte	0x04, 0x12
        /*007a*/ 	.short	(.L_21 - .L_20)
	.align		4
.L_20:
        /*007c*/ 	.word	index@(_Z14kernelgpuFbou2IdEvPT_S1_S1_S1_S1_S1_S1_S1_S1_S1_S0_iiiiiiii)
        /*0080*/ 	.word	0x00000000


	//----- nvinfo : EIATTR_MIN_STACK_SIZE
	.align		4
.L_21:
        /*0084*/ 	.byte	0x04, 0x12
        /*0086*/ 	.short	(.L_23 - .L_22)
	.align		4
.L_22:
        /*0088*/ 	.word	index@(_Z14kernelgpuFbou1IdEvPT_S1_S1_S1_S1_S1_S1_S1_S1_S1_S0_iiiiiiii)
        /*008c*/ 	.word	0x00000000
.L_23:


//--------------------- .nv.compat                --------------------------
	.section	.nv.compat,"",@"SHT_CUDA_COMPAT_INFO"
	.align	4
        /*0000*/ 	.byte	0x02, 0x09, 0x00, 0x00, 0x02, 0x02, 0x01, 0x00, 0x02, 0x05, 0x05, 0x00, 0x03, 0x07, 0x01, 0x01
        /*0010*/ 	.byte	0x02, 0x03, 0x00, 0x00, 0x02, 0x06, 0x01, 0x00, 0x04, 0x0b, 0x08, 0x00, 0x01, 0x00, 0x00, 0x00
        /*0020*/ 	.byte	0x00, 0x00, 0x00, 0x00


//--------------------- .nv.info._Z14kernelgpuFbou2IfEvPT_S1_S1_S1_S1_S1_S1_S1_S1_S1_S0_iiiiiiii --------------------------
	.section	.nv.info._Z14kernelgpuFbou2IfEvPT_S1_S1_S1_S1_S1_S1_S1_S1_S1_S0_iiiiiiii,"",@"SHT_CUDA_INFO"
	.sectionflags	@""
	.align	4


	//----- nvinfo : EIATTR_CUDA_API_VERSION
	.align		4
        /*0000*/ 	.byte	0x04, 0x37
        /*0002*/ 	.short	(.L_25 - .L_24)
.L_24:
        /*0004*/ 	.word	0x00000082


	//----- nvinfo : EIATTR_KPARAM_INFO
	.align		4
.L_25:
        /*0008*/ 	.byte	0x04, 0x17
        /*000a*/ 	.short	(.L_27 - .L_26)
.L_26:
        /*000c*/ 	.word	0x00000000
        /*0010*/ 	.short	0x0012
        /*0012*/ 	.short	0x0070
        /*0014*/ 	.byte	0x00, 0xf0, 0x11, 0x00


	//----- nvinfo : EIATTR_KPARAM_INFO
	.align		4
.L_27:
        /*0018*/ 	.byte	0x04, 0x17
        /*001a*/ 	.short	(.L_29 - .L_28)
.L_28:
        /*001c*/ 	.word	0x00000000
        /*0020*/ 	.short	0x0011
        /*0022*/ 	.short	0x006c
        /*0024*/ 	.byte	0x00, 0xf0, 0x11, 0x00


	//----- nvinfo : EIATTR_KPARAM_INFO
	.align		4
.L_29:
        /*0028*/ 	.byte	0x04, 0x17
        /*002a*/ 	.short	(.L_31 - .L_30)
.L_30:
        /*002c*/ 	.word	0x00000000
        /*0030*/ 	.short	0x0010
        /*0032*/ 	.short	0x0068
        /*0034*/ 	.byte	0x00, 0xf0, 0x11, 0x00


	//----- nvinfo : EIATTR_KPARAM_INFO
	.align		4
.L_31:
        /*0038*/ 	.byte	0x04, 0x17
        /*003a*/ 	.short	(.L_33 - .L_32)
.L_32:
        /*003c*/ 	.word	0x00000000
        /*0040*/ 	.short	0x000f
        /*0042*/ 	.short	0x0064
        /*0044*/ 	.byte	0x00, 0xf0, 0x11, 0x00


	//----- nvinfo : EIATTR_KPARAM_INFO
	.align		4
.L_33:
        /*0048*/ 	.byte	0x04, 0x17
        /*004a*/ 	.short	(.L_35 - .L_34)
.L_34:
        /*004c*/ 	.word	0x00000000
        /*0050*/ 	.short	0x000e
        /*0052*/ 	.short	0x0060
        /*0054*/ 	.byte	0x00, 0xf0, 0x11, 0x00


	//----- nvinfo : EIATTR_KPARAM_INFO
	.align		4
.L_35:
        /*0058*/ 	.byte	0x04, 0x17
        /*005a*/ 	.short	(.L_37 - .L_36)
.L_36:
        /*005c*/ 	.word	0x00000000
        /*0060*/ 	.short	0x000d
        /*0062*/ 	.short	0x005c
        /*0064*/ 	.byte	0x00, 0xf0, 0x11, 0x00


	//----- nvinfo : EIATTR_KPARAM_INFO
	.align		4
.L_37:
        /*0068*/ 	.byte	0x04, 0x17
        /*006a*/ 	.short	(.L_39 - .L_38)
.L_38:
        /*006c*/ 	.word	0x00000000
        /*0070*/ 	.short	0x000c
        /*0072*/ 	.short	0x0058
        /*0074*/ 	.byte	0x00, 0xf0, 0x11, 0x00


	//----- nvinfo : EIATTR_KPARAM_INFO
	.align		4
.L_39:
        /*0078*/ 	.byte	0x04, 0x17
        /*007a*/ 	.short	(.L_41 - .L_40)
.L_40:
        /*007c*/ 	.word	0x00000000
        /*0080*/ 	.short	0x000b
        /*0082*/ 	.short	0x0054
        /*0084*/ 	.byte	0x00, 0xf0, 0x11, 0x00


	//----- nvinfo : EIATTR_KPARAM_INFO
	.align		4
.L_41:
        /*0088*/ 	.byte	0x04, 0x17
        /*008a*/ 	.short	(.L_43 - .L_42)
.L_42:
        /*008c*/ 	.word	0x00000000
        /*0090*/ 	.short	0x000a
        /*0092*/ 	.short	0x0050
        /*0094*/ 	.byte	0x00, 0xf0, 0x11, 0x00


	//----- nvinfo : EIATTR_KPARAM_INFO
	.align		4
.L_43:
        /*0098*/ 	.byte	0x04, 0x17
        /*009a*/ 	.short	(.L_45 - .L_44)
.L_44:
        /*009c*/ 	.word	0x00000000
        /*00a0*/ 	.short	0x0009
        /*00a2*/ 	.short	0x0048
        /*00a4*/ 	.byte	0x00, 0xf5, 0x21, 0x00


	//----- nvinfo : EIATTR_KPARAM_INFO
	.align		4
.L_45:
        /*00a8*/ 	.byte	0x04, 0x17
        /*00aa*/ 	.short	(.L_47 - .L_46)
.L_46:
        /*00ac*/ 	.word	0x00000000
        /*00b0*/ 	.short	0x0008
        /*00b2*/ 	.short	0x0040
        /*00b4*/ 	.byte	0x00, 0xf5, 0x21, 0x00


	//----- nvinfo : EIATTR_KPARAM_INFO
	.align		4
.L_47:
        /*00b8*/ 	.byte	0x04, 0x17
        /*00ba*/ 	.short	(.L_49 - .L_48)
.L_48:
        /*00bc*/ 	.word	0x00000000
        /*00c0*/ 	.short	0x0007
        /*00c2*/ 	.short	0x0038
        /*00c4*/ 	.byte	0x00, 0xf5, 0x21, 0x00


	//----- nvinfo : EIATTR_KPARAM_INFO
	.align		4
.L_49:
        /*00c8*/ 	.byte	0x04, 0x17
        /*00ca*/ 	.short	(.L_51 - .L_50)
.L_50:
        /*00cc*/ 	.word	0x00000000
        /*00d0*/ 	.short	0x0006
        /*00d2*/ 	.short	0x0030
        /*00d4*/ 	.byte	0x00, 0xf5, 0x21, 0x00


	//----- nvinfo : EIATTR_KPARAM_INFO
	.align		4
.L_51:
        /*00d8*/ 	.byte	0x04, 0x17
        /*00da*/ 	.short	(.L_53 - .L_52)
.L_52:
        /*00dc*/ 	.word	0x00000000
        /*00e0*/ 	.short	0x0005
        /*00e2*/ 	.short	0x0028
        /*00e4*/ 	.byte	0x00, 0xf5, 0x21, 0x00


	//----- nvinfo : EIATTR_KPARAM_INFO
	.align		4
.L_53:
        /*00e8*/ 	.byte	0x04, 0x17
        /*00ea*/ 	.short	(.L_55 - .L_54)
.L_54:
        /*00ec*/ 	.word	0x00000000
        /*00f0*/ 	.short	0x0004
        /*00f2*/ 	.short	0x0020
        /*00f4*/ 	.byte	0x00, 0xf5, 0x21, 0x00


	//----- nvinfo : EIATTR_KPARAM_INFO
	.align		4
.L_55:
        /*00f8*/ 	.byte	0x04, 0x17
        /*00fa*/ 	.short	(.L_57 - .L_56)
.L_56:
        /*00fc*/ 	.word	0x00000000
        /*0100*/ 	.short	0x0003
        /*0102*/ 	.short	0x0018
        /*0104*/ 	.byte	0x00, 0xf5, 0x21, 0x00


	//----- nvinfo : EIATTR_KPARAM_INFO
	.align		4
.L_57:
        /*0108*/ 	.byte	0x04, 0x17
        /*010a*/ 	.short	(.L_59 - .L_58)
.L_58:
        /*010c*/ 	.word	0x00000000
        /*0110*/ 	.short	0x0002
        /*0112*/ 	.short	0x0010
        /*0114*/ 	.byte	0x00, 0xf5, 0x21, 0x00


	//----- nvinfo : EIATTR_KPARAM_INFO
	.align		4
.L_59:
        /*0118*/ 	.byte	0x04, 0x17
        /*011a*/ 	.short	(.L_61 - .L_60)
.L_60:
        /*011c*/ 	.word	0x00000000
        /*0120*/ 	.short	0x0001
        /*0122*/ 	.short	0x0008
        /*0124*/ 	.byte	0x00, 0xf5, 0x21, 0x00


	//----- nvinfo : EIATTR_KPARAM_INFO
	.align		4
.L_61:
        /*0128*/ 	.byte	0x04, 0x17
        /*012a*/ 	.short	(.L_63 - .L_62)
.L_62:
        /*012c*/ 	.word	0x00000000
        /*0130*/ 	.short	0x0000
        /*0132*/ 	.short	0x0000
        /*0134*/ 	.byte	0x00, 0xf5, 0x21, 0x00


	//----- nvinfo : EIATTR_SPARSE_MMA_MASK
	.align		4
.L_63:
        /*0138*/ 	.byte	0x03, 0x50
        /*013a*/ 	.short	0x0000


	//----- nvinfo : EIATTR_MAXREG_COUNT
	.align		4
        /*013c*/ 	.byte	0x03, 0x1b
        /*013e*/ 	.short	0x00ff


	//----- nvinfo : EIATTR_MERCURY_ISA_VERSION
	.align		4
        /*0140*/ 	.byte	0x03, 0x5f
        /*0142*/ 	.short	0x0101


	//----- nvinfo : EIATTR_VRC_CTA_INIT_COUNT
	.align		4
        /*0144*/ 	.byte	0x02, 0x4a
	.zero		1
	.zero		1


	//----- nvinfo : EIATTR_EXIT_INSTR_OFFSETS
	.align		4
        /*0148*/ 	.byte	0x04, 0x1c
        /*014a*/ 	.short	(.L_65 - .L_64)


	//   ....[0]....
.L_64:
        /*014c*/ 	.word	0x00000070


	//   ....[1]....
        /*0150*/ 	.word	0x00000110


	//----- nvinfo : EIATTR_CRS_STACK_SIZE
	.align		4
.L_65:
        /*0154*/ 	.byte	0x04, 0x1e
        /*0156*/ 	.short	(.L_67 - .L_66)
.L_66:
        /*0158*/ 	.word	0x00000000


	//----- nvinfo : EIATTR_CBANK_PARAM_SIZE
	.align		4
.L_67:
        /*015c*/ 	.byte	0x03, 0x19
        /*015e*/ 	.short	0x0074


	//----- nvinfo : EIATTR_PARAM_CBANK
	.align		4
        /*0160*/ 	.byte	0x04, 0x0a
        /*0162*/ 	.short	(.L_69 - .L_68)
	.align		4
.L_68:
        /*0164*/ 	.word	index@(.nv.constant0._Z14kernelgpuFbou2IfEvPT_S1_S1_S1_S1_S1_S1_S1_S1_S1_S0_iiiiiiii)
        /*0168*/ 	.short	0x0380
        /*016a*/ 	.short	0x0074


	//----- nvinfo : EIATTR_SW_WAR
	.align		4
.L_69:
        /*016c*/ 	.byte	0x04, 0x36
        /*016e*/ 	.short	(.L_71 - .L_70)
.L_70:
        /*0170*/ 	.word	0x00000008
.L_71:


//--------------------- .nv.info._Z14kernelgpuFbou1IfEvPT_S1_S1_S1_S1_S1_S1_S1_S1_S1_S0_iiiiiiii --------------------------
	.section	.nv.info._Z14kernelgpuFbou1IfEvPT_S1_S1_S1_S1_S1_S1_S1_S1_S1_S0_iiiiiiii,"",@"SHT_CUDA_INFO"
	.sectionflags	@""
	.align	4


	//----- nvinfo : EIATTR_CUDA_API_VERSION
	.align		4
        /*0000*/ 	.byte	0x04, 0x37
        /*0002*/ 	.short	(.L_73 - .L_72)
.L_72:
        /*0004*/ 	.word	0x00000082


	//----- nvinfo : EIATTR_KPARAM_INFO
	.align		4
.L_73:
        /*0008*/ 	.byte	0x04, 0x17
        /*000a*/ 	.short	(.L_75 - .L_74)
.L_74:
        /*000c*/ 	.word	0x00000000
        /*0010*/ 	.short	0x0012
        /*0012*/ 	.short	0x0070
        /*0014*/ 	.byte	0x00, 0xf0, 0x11, 0x00


	//----- nvinfo : EIATTR_KPARAM_INFO
	.align		4
.L_75:
        /*0018*/ 	.byte	0x04, 0x17
        /*001a*/ 	.short	(.L_77 - .L_76)
.L_76:
        /*001c*/ 	.word	0x00000000
        /*0020*/ 	.short	0x0011
        /*0022*/ 	.short	0x006c
        /*0024*/ 	.byte	0x00, 0xf0, 0x11, 0x00


	//----- nvinfo : EIATTR_KPARAM_INFO
	.align		4
.L_77:
        /*0028*/ 	.byte	0x04, 0x17
        /*002a*/ 	.short	(.L_79 - .L_78)
.L_78:
        /*002c*/ 	.word	0x00000000
        /*0030*/ 	.short	0x0010
        /*0032*/ 	.short	0x0068
        /*0034*/ 	.byte	0x00, 0xf0, 0x11, 0x00


	//----- nvinfo : EIATTR_KPARAM_INFO
	.align		4
.L_79:
        /*0038*/ 	.byte	0x04, 0x17
        /*003a*/ 	.short	(.L_81 - .L_80)
.L_80:
        /*003c*/ 	.word	0x00000000
        /*0040*/ 	.short	0x000f
        /*0042*/ 	.short	0x0064
        /*0044*/ 	.byte	0x00, 0xf0, 0x11, 0x00


	//----- nvinfo : EIATTR_KPARAM_INFO
	.align		4
.L_81:
        /*0048*/ 	.byte	0x04, 0x17
        /*004a*/ 	.short	(.L_83 - .L_82)
.L_82:
        /*004c*/ 	.word	0x00000000
        /*0050*/ 	.short	0x000e
        /*0052*/ 	.short	0x0060
        /*0054*/ 	.byte	0x00, 0xf0, 0x11, 0x00


	//----- nvinfo : EIATTR_KPARAM_INFO
	.align		4
.L_83:
        /*0058*/ 	.byte	0x04, 0x17
        /*005a*/ 	.short	(.L_85 - .L_84)
.L_84:
        /*005c*/ 	.word	0x00000000
        /*0060*/ 	.short	0x000d
        /*0062*/ 	.short	0x005c
        /*0064*/ 	.byte	0x00, 0xf0, 0x11, 0x00


	//----- nvinfo : EIATTR_KPARAM_INFO
	.align		4
.L_85:
        /*0068*/ 	.byte	0x04, 0x17
        /*006a*/ 	.short	(.L_87 - .L_86)
.L_86:
        /*006c*/ 	.word	0x00000000
        /*0070*/ 	.short	0x000c
        /*0072*/ 	.short	0x0058
        /*0074*/ 	.byte	0x00, 0xf0, 0x11, 0x00


	//----- nvinfo : EIATTR_KPARAM_INFO
	.align		4
.L_87:
        /*0078*/ 	.byte	0x04, 0x17
        /*007a*/ 	.short	(.L_89 - .L_88)
.L_88:
        /*007c*/ 	.word	0x00000000
        /*0080*/ 	.short	0x000b
        /*0082*/ 	.short	0x0054
        /*0084*/ 	.byte	0x00, 0xf0, 0x11, 0x00


	//----- nvinfo : EIATTR_KPARAM_INFO
	.align		4
.L_89:
        /*0088*/ 	.byte	0x04, 0x17
        /*008a*/ 	.short	(.L_91 - .L_90)
.L_90:
        /*008c*/ 	.word	0x00000000
        /*0090*/ 	.short	0x000a
        /*0092*/ 	.short	0x0050
        /*0094*/ 	.byte	0x00, 0xf0, 0x11, 0x00


	//----- nvinfo : EIATTR_KPARAM_INFO
	.align		4
.L_91:
        /*0098*/ 	.byte	0x04, 0x17
        /*009a*/ 	.short	(.L_93 - .L_92)
.L_92:
        /*009c*/ 	.word	0x00000000
        /*00a0*/ 	.short	0x0009
        /*00a2*/ 	.short	0x0048
        /*00a4*/ 	.byte	0x00, 0xf5, 0x21, 0x00


	//----- nvinfo : EIATTR_KPARAM_INFO
	.align		4
.L_93:
        /*00a8*/ 	.byte	0x04, 0x17
        /*00aa*/ 	.short	(.L_95 - .L_94)
.L_94:
        /*00ac*/ 	.word	0x00000000
        /*00b0*/ 	.short	0x0008
        /*00b2*/ 	.short	0x0040
        /*00b4*/ 	.byte	0x00, 0xf5, 0x21, 0x00


	//----- nvinfo : EIATTR_KPARAM_INFO
	.align		4
.L_95:
        /*00b8*/ 	.byte	0x04, 0x17
        /*00ba*/ 	.short	(.L_97 - .L_96)
.L_96:
        /*00bc*/ 	.word	0x00000000
        /*00c0*/ 	.short	0x0007
        /*00c2*/ 	.short	0x0038
        /*00c4*/ 	.byte	0x00, 0xf5, 0x21, 0x00


	//----- nvinfo : EIATTR_KPARAM_INFO
	.align		4
.L_97:
        /*00c8*/ 	.byte	0x04, 0x17
        /*00ca*/ 	.short	(.L_99 - .L_98)
.L_98:
        /*00cc*/ 	.word	0x00000000
        /*00d0*/ 	.short	0x0006
        /*00d2*/ 	.short	0x0030
        /*00d4*/ 	.byte	0x00, 0xf5, 0x21, 0x00


	//----- nvinfo : EIATTR_KPARAM_INFO
	.align		4
.L_99:
        /*00d8*/ 	.byte	0x04, 0x17
        /*00da*/ 	.short	(.L_101 - .L_100)
.L_100:
        /*00dc*/ 	.word	0x00000000
        /*00e0*/ 	.short	0x0005
        /*00e2*/ 	.short	0x0028
        /*00e4*/ 	.byte	0x00, 0xf5, 0x21, 0x00


	//----- nvinfo : EIATTR_KPARAM_INFO
	.align		4
.L_101:
        /*00e8*/ 	.byte	0x04, 0x17
        /*00ea*/ 	.short	(.L_103 - .L_102)
.L_102:
        /*00ec*/ 	.word	0x00000000
        /*00f0*/ 	.short	0x0004
        /*00f2*/ 	.short	0x0020
        /*00f4*/ 	.byte	0x00, 0xf5, 0x21, 0x00


	//----- nvinfo : EIATTR_KPARAM_INFO
	.align		4
.L_103:
        /*00f8*/ 	.byte	0x04, 0x17
        /*00fa*/ 	.short	(.L_105 - .L_104)
.L_104:
        /*00fc*/ 	.word	0x00000000
        /*0100*/ 	.short	0x0003
        /*0102*/ 	.short	0x0018
        /*0104*/ 	.byte	0x00, 0xf5, 0x21, 0x00


	//----- nvinfo : EIATTR_KPARAM_INFO
	.align		4
.L_105:
        /*0108*/ 	.byte	0x04, 0x17
        /*010a*/ 	.short	(.L_107 - .L_106)
.L_106:
        /*010c*/ 	.word	0x00000000
        /*0110*/ 	.short	0x0002
        /*0112*/ 	.short	0x0010
        /*0114*/ 	.byte	0x00, 0xf5, 0x21, 0x00


	//----- nvinfo : EIATTR_KPARAM_INFO
	.align		4
.L_107:
        /*0118*/ 	.byte	0x04, 0x17
        /*011a*/ 	.short	(.L_109 - .L_108)
.L_108:
        /*011c*/ 	.word	0x00000000
        /*0120*/ 	.short	0x0001
        /*0122*/ 	.short	0x0008
        /*0124*/ 	.byte	0x00, 0xf5, 0x21, 0x00


	//----- nvinfo : EIATTR_KPARAM_INFO
	.align		4
.L_109:
        /*0128*/ 	.byte	0x04, 0x17
        /*012a*/ 	.short	(.L_111 - .L_110)
.L_110:
        /*012c*/ 	.word	0x00000000
        /*0130*/ 	.short	0x0000
        /*0132*/ 	.short	0x0000
        /*0134*/ 	.byte	0x00, 0xf5, 0x21, 0x00


	//----- nvinfo : EIATTR_SPARSE_MMA_MASK
	.align		4
.L_111:
        /*0138*/ 	.byte	0x03, 0x50
        /*013a*/ 	.short	0x0000


	//----- nvinfo : EIATTR_MAXREG_COUNT
	.align		4
        /*013c*/ 	.byte	0x03, 0x1b
        /*013e*/ 	.short	0x00ff


	//----- nvinfo : EIATTR_MERCURY_ISA_VERSION
	.align		4
        /*0140*/ 	.byte	0x03, 0x5f
        /*0142*/ 	.short	0x0101


	//----- nvinfo : EIATTR_VRC_CTA_INIT_COUNT
	.align		4
        /*0144*/ 	.byte	0x02, 0x4a
	.zero		1
	.zero		1


	//----- nvinfo : EIATTR_EXIT_INSTR_OFFSETS
	.align		4
        /*0148*/ 	.byte	0x04, 0x1c
        /*014a*/ 	.short	(.L_113 - .L_112)


	//   ....[0]....
.L_112:
        /*014c*/ 	.word	0x00000070


	//   ....[1]....
        /*0150*/ 	.word	0x00000300


	//----- nvinfo : EIATTR_CRS_STACK_SIZE
	.align		4
.L_113:
        /*0154*/ 	.byte	0x04, 0x1e
        /*0156*/ 	.short	(.L_115 - .L_114)
.L_114:
        /*0158*/ 	.word	0x00000000


	//----- nvinfo : EIATTR_CBANK_PARAM_SIZE
	.align		4
.L_115:
        /*015c*/ 	.byte	0x03, 0x19
        /*015e*/ 	.short	0x0074


	//----- nvinfo : EIATTR_PARAM_CBANK
	.align		4
        /*0160*/ 	.byte	0x04, 0x0a
        /*0162*/ 	.short	(.L_117 - .L_116)
	.align		4
.L_116:
        /*0164*/ 	.word	index@(.nv.constant0._Z14kernelgpuFbou1IfEvPT_S1_S1_S1_S1_S1_S1_S1_S1_S1_S0_iiiiiiii)
        /*0168*/ 	.short	0x0380
        /*016a*/ 	.short	0x0074


	//----- nvinfo : EIATTR_SW_WAR
	.align		4
.L_117:
        /*016c*/ 	.byte	0x04, 0x36
        /*016e*/ 	.short	(.L_119 - .L_118)
.L_118:
        /*0170*/ 	.word	0x00000008
.L_119:


//--------------------- .nv.info._Z14kernelgpuFbou2IdEvPT_S1_S1_S1_S1_S1_S1_S1_S1_S1_S0_iiiiiiii --------------------------
	.section	.nv.info._Z14kernelgpuFbou2IdEvPT_S1_S1_S1_S1_S1_S1_S1_S1_S1_S0_iiiiiiii,"",@"SHT_CUDA_INFO"
	.sectionflags	@""
	.align	4


	//----- nvinfo : EIATTR_CUDA_API_VERSION
	.align		4
        /*0000*/ 	.byte	0x04, 0x37
        /*0002*/ 	.short	(.L_121 - .L_120)
.L_120:
        /*0004*/ 	.word	0x00000082


	//----- nvinfo : EIATTR_KPARAM_INFO
	.align		4
.L_121:
        /*0008*/ 	.byte	0x04, 0x17
        /*000a*/ 	.short	(.L_123 - .L_122)
.L_122:
        /*000c*/ 	.word	0x00000000
        /*0010*/ 	.short	0x0012
        /*0012*/ 	.short	0x0074
        /*0014*/ 	.byte	0x00, 0xf0, 0x11, 0x00


	//----- nvinfo : EIATTR_KPARAM_INFO
	.align		4
.L_123:
        /*0018*/ 	.byte	0x04, 0x17
        /*001a*/ 	.short	(.L_125 - .L_124)
.L_124:
        /*001c*/ 	.word	0x00000000
        /*0020*/ 	.short	0x0011
        /*0022*/ 	.short	0x0070
        /*0024*/ 	.byte	0x00, 0xf0, 0x11, 0x00


	//----- nvinfo : EIATTR_KPARAM_INFO
	.align		4
.L_125:
        /*0028*/ 	.byte	0x04, 0x17
        /*002a*/ 	.short	(.L_127 - .L_126)
.L_126:
        /*002c*/ 	.word	0x00000000
        /*0030*/ 	.short	0x0010
        /*0032*/ 	.short	0x006c
        /*0034*/ 	.byte	0x00, 0xf0, 0x11, 0x00


	//----- nvinfo : EIATTR_KPARAM_INFO
	.align		4
.L_127:
        /*0038*/ 	.byte	0x04, 0x17
        /*003a*/ 	.short	(.L_129 - .L_128)
.L_128:
        /*003c*/ 	.word	0x00000000
        /*0040*/ 	.short	0x000f
        /*0042*/ 	.short	0x0068
        /*0044*/ 	.byte	0x00, 0xf0, 0x11, 0x00


	//----- nvinfo : EIATTR_KPARAM_INFO
	.align		4
.L_129:
        /*0048*/ 	.byte	0x04, 0x17
        /*004a*/ 	.short	(.L_131 - .L_130)
.L_130:
        /*004c*/ 	.word	0x00000000
        /*0050*/ 	.short	0x000e
        /*0052*/ 	.short	0x0064
        /*0054*/ 	.byte	0x00, 0xf0, 0x11, 0x00


	//----- nvinfo : EIATTR_KPARAM_INFO
	.align		4
.L_131:
        /*0058*/ 	.byte	0x04, 0x17
        /*005a*/ 	.short	(.L_133 - .L_132)
.L_132:
        /*005c*/ 	.word	0x00000000
        /*0060*/ 	.short	0x000d
        /*0062*/ 	.short	0x0060
        /*0064*/ 	.byte	0x00, 0xf0, 0x11, 0x00


	//----- nvinfo : EIATTR_KPARAM_INFO
	.align		4
.L_133:
        /*0068*/ 	.byte	0x04, 0x17
        /*006a*/ 	.short	(.L_135 - .L_134)
.L_134:
        /*006c*/ 	.word	0x00000000
        /*0070*/ 	.short	0x000c
        /*0072*/ 	.short	0x005c
        /*0074*/ 	.byte	0x00, 0xf0, 0x11, 0x00


	//----- nvinfo : EIATTR_KPARAM_INFO
	.align		4
.L_135:
        /*0078*/ 	.byte	0x04, 0x17
        /*007a*/ 	.short	(.L_137 - .L_136)
.L_136:
        /*007c*/ 	.word	0x00000000
        /*0080*/ 	.short	0x000b
        /*0082*/ 	.short	0x0058
        /*0084*/ 	.byte	0x00, 0xf0, 0x11, 0x00


	//----- nvinfo : EIATTR_KPARAM_INFO
	.align		4
.L_137:
        /*0088*/ 	.byte	0x04, 0x17
        /*008a*/ 	.short	(.L_139 - .L_138)
.L_138:
        /*008c*/ 	.word	0x00000000
        /*0090*/ 	.short	0x000a
        /*0092*/ 	.short	0x0050
        /*0094*/ 	.byte	0x00, 0xf0, 0x21, 0x00


	//----- nvinfo : EIATTR_KPARAM_INFO
	.align		4
.L_139:
        /*0098*/ 	.byte	0x04, 0x17
        /*009a*/ 	.short	(.L_141 - .L_140)
.L_140:
        /*009c*/ 	.word	0x00000000
        /*00a0*/ 	.short	0x0009
        /*00a2*/ 	.short	0x0048
        /*00a4*/ 	.byte	0x00, 0xf5, 0x21, 0x00


	//----- nvinfo : EIATTR_KPARAM_INFO
	.align		4
.L_141:
        /*00a8*/ 	.byte	0x04, 0x17
        /*00aa*/ 	.short	(.L_143 - .L_142)
.L_142:
        /*00ac*/ 	.word	0x00000000
        /*00b0*/ 	.short	0x0008
        /*00b2*/ 	.short	0x0040
        /*00b4*/ 	.byte	0x00, 0xf5, 0x21, 0x00


	//----- nvinfo : EIATTR_KPARAM_INFO
	.align		4
.L_143:
        /*00b8*/ 	.byte	0x04, 0x17
        /*00ba*/ 	.short	(.L_145 - .L_144)
.L_144:
        /*00bc*/ 	.word	0x00000000
        /*00c0*/ 	.short	0x0007
        /*00c2*/ 	.short	0x0038
        /*00c4*/ 	.byte	0x00, 0xf5, 0x21, 0x00


	//----- nvinfo : EIATTR_KPARAM_INFO
	.align		4
.L_145:
        /*00c8*/ 	.byte	0x04, 0x17
        /*00ca*/ 	.short	(.L_147 - .L_146)
.L_146:
        /*00cc*/ 	.word	0x00000000
        /*00d0*/ 	.short	0x0006
        /*00d2*/ 	.short	0x0030
        /*00d4*/ 	.byte	0x00, 0xf5, 0x21, 0x00


	//----- nvinfo : EIATTR_KPARAM_INFO
	.align		4
.L_147:
        /*00d8*/ 	.byte	0x04, 0x17
        /*00da*/ 	.short	(.L_149 - .L_148)
.L_148:
        /*00dc*/ 	.word	0x00000000
        /*00e0*/ 	.short	0x0005
        /*00e2*/ 	.short	0x0028
        /*00e4*/ 	.byte	0x00, 0xf5, 0x21, 0x00


	//----- nvinfo : EIATTR_KPARAM_INFO
	.align		4
.L_149:
        /*00e8*/ 	.byte	0x04, 0x17
        /*00ea*/ 	.short	(.L_151 - .L_150)
.L_150:
        /*00ec*/ 	.word	0x00000000
        /*00f0*/ 	.short	0x0004
        /*00f2*/ 	.short	0x0020
        /*00f4*/ 	.byte	0x00, 0xf5, 0x21, 0x00


	//----- nvinfo : EIATTR_KPARAM_INFO
	.align		4
.L_151:
        /*00f8*/ 	.byte	0x04, 0x17
        /*00fa*/ 	.short	(.L_153 - .L_152)
.L_152:
        /*00fc*/ 	.word	0x00000000
        /*0100*/ 	.short	0x0003
        /*0102*/ 	.short	0x0018
        /*0104*/ 	.byte	0x00, 0xf5, 0x21, 0x00


	//----- nvinfo : EIATTR_KPARAM_INFO
	.align		4
.L_153:
        /*0108*/ 	.byte	0x04, 0x17
        /*010a*/ 	.short	(.L_155 - .L_154)
.L_154:
        /*010c*/ 	.word	0x00000000
        /*0110*/ 	.short	0x0002
        /*0112*/ 	.short	0x0010
        /*0114*/ 	.byte	0x00, 0xf5, 0x21, 0x00


	//----- nvinfo : EIATTR_KPARAM_INFO
	.align		4
.L_155:
        /*0118*/ 	.byte	0x04, 0x17
        /*011a*/ 	.short	(.L_157 - .L_156)
.L_156:
        /*011c*/ 	.word	0x00000000
        /*0120*/ 	.short	0x0001
        /*0122*/ 	.short	0x0008
        /*0124*/ 	.byte	0x00, 0xf5, 0x21, 0x00


	//----- nvinfo : EIATTR_KPARAM_INFO
	.align		4
.L_157:
        /*0128*/ 	.byte	0x04, 0x17
        /*012a*/ 	.short	(.L_159 - .L_158)
.L_158:
        /*012c*/ 	.word	0x00000000
        /*0130*/ 	.short	0x0000
        /*0132*/ 	.short	0x0000
        /*0134*/ 	.byte	0x00, 0xf5, 0x21, 0x00


	//----- nvinfo : EIATTR_SPARSE_MMA_MASK
	.align		4
.L_159:
        /*0138*/ 	.byte	0x03, 0x50
        /*013a*/ 	.short	0x0000


	//----- nvinfo : EIATTR_MAXREG_COUNT
	.align		4
        /*013c*/ 	.byte	0x03, 0x1b
        /*013e*/ 	.short	0x00ff


	//----- nvinfo : EIATTR_MERCURY_ISA_VERSION
	.align		4
        /*0140*/ 	.byte	0x03, 0x5f
        /*0142*/ 	.short	0x0101


	//----- nvinfo : EIATTR_VRC_CTA_INIT_COUNT
	.align		4
        /*0144*/ 	.byte	0x02, 0x4a
	.zero		1
	.zero		1


	//----- nvinfo : EIATTR_EXIT_INSTR_OFFSETS
	.align		4
        /*0148*/ 	.byte	0x04, 0x1c
        /*014a*/ 	.short	(.L_161 - .L_160)


	//   ....[0]....
.L_160:
        /*014c*/ 	.word	0x00000070


	//   ....[1]....
        /*0150*/ 	.word	0x00000110


	//----- nvinfo : EIATTR_CRS_STACK_SIZE
	.align		4
.L_161:
        /*0154*/ 	.byte	0x04, 0x1e
        /*0156*/ 	.short	(.L_163 - .L_162)
.L_162:
        /*0158*/ 	.word	0x00000000


	//----- nvinfo : EIATTR_CBANK_PARAM_SIZE
	.align		4
.L_163:
        /*015c*/ 	.byte	0x03, 0x19
        /*015e*/ 	.short	0x0078


	//----- nvinfo : EIATTR_PARAM_CBANK
	.align		4
        /*0160*/ 	.byte	0x04, 0x0a
        /*0162*/ 	.short	(.L_165 - .L_164)
	.align		4
.L_164:
        /*0164*/ 	.word	index@(.nv.constant0._Z14kernelgpuFbou2IdEvPT_S1_S1_S1_S1_S1_S1_S1_S1_S1_S0_iiiiiiii)
        /*0168*/ 	.short	0x0380
        /*016a*/ 	.short	0x0078


	//----- nvinfo : EIATTR_SW_WAR
	.align		4
.L_165:
        /*016c*/ 	.byte	0x04, 0x36
        /*016e*/ 	.short	(.L_167 - .L_166)
.L_166:
        /*0170*/ 	.word	0x00000008
.L_167:


//--------------------- .nv.info._Z14kernelgpuFbou1IdEvPT_S1_S1_S1_S1_S1_S1_S1_S1_S1_S0_iiiiiiii --------------------------
	.section	.nv.info._Z14kernelgpuFbou1IdEvPT_S1_S1_S1_S1_S1_S1_S1_S1_S1_S0_iiiiiiii,"",@"SHT_CUDA_INFO"
	.sectionflags	@""
	.align	4


	//----- nvinfo : EIATTR_CUDA_API_VERSION
	.align		4
        /*0000*/ 	.byte	0x04, 0x37
        /*0002*/ 	.short	(.L_169 - .L_168)
.L_168:
        /*0004*/ 	.word	0x00000082


	//----- nvinfo : EIATTR_KPARAM_INFO
	.align		4
.L_169:
        /*0008*/ 	.byte	0x04, 0x17
        /*000a*/ 	.short	(.L_171 - .L_170)
.L_170:
        /*000c*/ 	.word	0x00000000
        /*0010*/ 	.short	0x0012
        /*0012*/ 	.short	0x0074
        /*0014*/ 	.byte	0x00, 0xf0, 0x11, 0x00


	//----- nvinfo : EIATTR_KPARAM_INFO
	.align		4
.L_171:
        /*0018*/ 	.byte	0x04, 0x17
        /*001a*/ 	.short	(.L_173 - .L_172)
.L_172:
        /*001c*/ 	.word	0x00000000
        /*0020*/ 	.short	0x0011
        /*0022*/ 	.short	0x0070
        /*0024*/ 	.byte	0x00, 0xf0, 0x11, 0x00


	//----- nvinfo : EIATTR_KPARAM_INFO
	.align		4
.L_173:
        /*0028*/ 	.byte	0x04, 0x17
        /*002a*/ 	.short	(.L_175 - .L_174)
.L_174:
        /*002c*/ 	.word	0x00000000
        /*0030*/ 	.short	0x0010
        /*0032*/ 	.short	0x006c
        /*0034*/ 	.byte	0x00, 0xf0, 0x11, 0x00


	//----- nvinfo : EIATTR_KPARAM_INFO
	.align		4
.L_175:
        /*0038*/ 	.byte	0x04, 0x17
        /*003a*/ 	.short	(.L_177 - .L_176)
.L_176:
        /*003c*/ 	.word	0x00000000
        /*0040*/ 	.short	0x000f
        /*0042*/ 	.short	0x0068
        /*0044*/ 	.byte	0x00, 0xf0, 0x11, 0x00


	//----- nvinfo : EIATTR_KPARAM_INFO
	.align		4
.L_177:
        /*0048*/ 	.byte	0x04, 0x17
        /*004a*/ 	.short	(.L_179 - .L_178)
.L_178:
        /*004c*/ 	.word	0x00000000
        /*0050*/ 	.short	0x000e
        /*0052*/ 	.short	0x0064
        /*0054*/ 	.byte	0x00, 0xf0, 0x11, 0x00


	//----- nvinfo : EIATTR_KPARAM_INFO
	.align		4
.L_179:
        /*0058*/ 	.byte	0x04, 0x17
        /*005a*/ 	.short	(.L_181 - .L_180)
.L_180:
        /*005c*/ 	.word	0x00000000
        /*0060*/ 	.short	0x000d
        /*0062*/ 	.short	0x0060
        /*0064*/ 	.byte	0x00, 0xf0, 0x11, 0x00


	//----- nvinfo : EIATTR_KPARAM_INFO
	.align		4
.L_181:
        /*0068*/ 	.byte	0x04, 0x17
        /*006a*/ 	.short	(.L_183 - .L_182)
.L_182:
        /*006c*/ 	.word	0x00000000
        /*0070*/ 	.short	0x000c
        /*0072*/ 	.short	0x005c
        /*0074*/ 	.byte	0x00, 0xf0, 0x11, 0x00


	//----- nvinfo : EIATTR_KPARAM_INFO
	.align		4
.L_183:
        /*0078*/ 	.byte	0x04, 0x17
        /*007a*/ 	.short	(.L_185 - .L_184)
.L_184:
        /*007c*/ 	.word	0x00000000
        /*0080*/ 	.short	0x000b
        /*0082*/ 	.short	0x0058
        /*0084*/ 	.byte	0x00, 0xf0, 0x11, 0x00


	//----- nvinfo : EIATTR_KPARAM_INFO
	.align		4
.L_185:
        /*0088*/ 	.byte	0x04, 0x17
        /*008a*/ 	.short	(.L_187 - .L_186)
.L_186:
        /*008c*/ 	.word	0x00000000
        /*0090*/ 	.short	0x000a
        /*0092*/ 	.short	0x0050
        /*0094*/ 	.byte	0x00, 0xf0, 0x21, 0x00


	//----- nvinfo : EIATTR_KPARAM_INFO
	.align		4
.L_187:
        /*0098*/ 	.byte	0x04, 0x17
        /*009a*/ 	.short	(.L_189 - .L_188)
.L_188:
        /*009c*/ 	.word	0x00000000
        /*00a0*/ 	.short	0x0009
        /*00a2*/ 	.short	0x0048
        /*00a4*/ 	.byte	0x00, 0xf5, 0x21, 0x00


	//----- nvinfo : EIATTR_KPARAM_INFO
	.align		4
.L_189:
        /*00a8*/ 	.byte	0x04, 0x17
        /*00aa*/ 	.short	(.L_191 - .L_190)
.L_190:
        /*00ac*/ 	.word	0x00000000
        /*00b0*/ 	.short	0x0008
        /*00b2*/ 	.short	0x0040
        /*00b4*/ 	.byte	0x00, 0xf5, 0x21, 0x00


	//----- nvinfo : EIATTR_KPARAM_INFO
	.align		4
.L_191:
        /*00b8*/ 	.byte	0x04, 0x17
        /*00ba*/ 	.short	(.L_193 - .L_192)
.L_192:
        /*00bc*/ 	.word	0x00000000
        /*00c0*/ 	.short	0x0007
        /*00c2*/ 	.short	0x0038
        /*00c4*/ 	.byte	0x00, 0xf5, 0x21, 0x00


	//----- nvinfo : EIATTR_KPARAM_INFO
	.align		4
.L_193:
        /*00c8*/ 	.byte	0x04, 0x17
        /*00ca*/ 	.short	(.L_195 - .L_194)
.L_194:
        /*00cc*/ 	.word	0x00000000
        /*00d0*/ 	.short	0x0006
        /*00d2*/ 	.short	0x0030
        /*00d4*/ 	.byte	0x00, 0xf5, 0x21, 0x00


	//----- nvinfo : EIATTR_KPARAM_INFO
	.align		4
.L_195:
        /*00d8*/ 	.byte	0x04, 0x17
        /*00da*/ 	.short	(.L_197 - .L_196)
.L_196:
        /*00dc*/ 	.word	0x00000000
        /*00e0*/ 	.short	0x0005
        /*00e2*/ 	.short	0x0028
        /*00e4*/ 	.byte	0x00, 0xf5, 0x21, 0x00


	//----- nvinfo : EIATTR_KPARAM_INFO
	.align		4
.L_197:
        /*00e8*/ 	.byte	0x04, 0x17
        /*00ea*/ 	.short	(.L_199 - .L_198)
.L_198:
        /*00ec*/ 	.word	0x00000000
        /*00f0*/ 	.short	0x0004
        /*00f2*/ 	.short	0x0020
        /*00f4*/ 	.byte	0x00, 0xf5, 0x21, 0x00


	//----- nvinfo : EIATTR_KPARAM_INFO
	.align		4
.L_199:
        /*00f8*/ 	.byte	0x04, 0x17
        /*00fa*/ 	.short	(.L_201 - .L_200)
.L_200:
        /*00fc*/ 	.word	0x00000000
        /*0100*/ 	.short	0x0003
        /*0102*/ 	.short	0x0018
        /*0104*/ 	.byte	0x00, 0xf5, 0x21, 0x00


	//----- nvinfo : EIATTR_KPARAM_INFO
	.align		4
.L_201:
        /*0108*/ 	.byte	0x04, 0x17
        /*010a*/ 	.short	(.L_203 - .L_202)
.L_202:
        /*010c*/ 	.word	0x00000000
        /*0110*/ 	.short	0x0002
        /*0112*/ 	.short	0x0010
        /*0114*/ 	.byte	0x00, 0xf5, 0x21, 0x00


	//----- nvinfo : EIATTR_KPARAM_INFO
	.align		4
.L_203:
        /*0118*/ 	.byte	0x04, 0x17
        /*011a*/ 	.short	(.L_205 - .L_204)
.L_204:
        /*011c*/ 	.word	0x00000000
        /*0120*/ 	.short	0x0001
        /*0122*/ 	.short	0x0008
        /*0124*/ 	.byte	0x00, 0xf5, 0x21, 0x00


	//----- nvinfo : EIATTR_KPARAM_INFO
	.align		4
.L_205:
        /*0128*/ 	.byte	0x04, 0x17
        /*012a*/ 	.short	(.L_207 - .L_206)
.L_206:
        /*012c*/ 	.word	0x00000000
        /*0130*/ 	.short	0x0000
        /*0132*/ 	.short	0x0000
        /*0134*/ 	.byte	0x00, 0xf5, 0x21, 0x00


	//----- nvinfo : EIATTR_SPARSE_MMA_MASK
	.align		4
.L_207:
        /*0138*/ 	.byte	0x03, 0x50
        /*013a*/ 	.short	0x0000


	//----- nvinfo : EIATTR_MAXREG_COUNT
	.align		4
        /*013c*/ 	.byte	0x03, 0x1b
        /*013e*/ 	.short	0x00ff


	//----- nvinfo : EIATTR_MERCURY_ISA_VERSION
	.align		4
        /*0140*/ 	.byte	0x03, 0x5f
        /*0142*/ 	.short	0x0101


	//----- nvinfo : EIATTR_VRC_CTA_INIT_COUNT
	.align		4
        /*0144*/ 	.byte	0x02, 0x4a
	.zero		1
	.zero		1


	//----- nvinfo : EIATTR_EXIT_INSTR_OFFSETS
	.align		4
        /*0148*/ 	.byte	0x04, 0x1c
        /*014a*/ 	.short	(.L_209 - .L_208)


	//   ....[0]....
.L_208:
        /*014c*/ 	.word	0x00000070


	//   ....[1]....
        /*0150*/ 	.word	0x00000300


	//----- nvinfo : EIATTR_CRS_STACK_SIZE
	.align		4
.L_209:
        /*0154*/ 	.byte	0x04, 0x1e
        /*0156*/ 	.short	(.L_211 - .L_210)
.L_210:
        /*0158*/ 	.word	0x00000000


	//----- nvinfo : EIATTR_CBANK_PARAM_SIZE
	.align		4
.L_211:
        /*015c*/ 	.byte	0x03, 0x19
        /*015e*/ 	.short	0x0078


	//----- nvinfo : EIATTR_PARAM_CBANK
	.align		4
        /*0160*/ 	.byte	0x04, 0x0a
        /*0162*/ 	.short	(.L_213 - .L_212)
	.align		4
.L_212:
        /*0164*/ 	.word	index@(.nv.constant0._Z14kernelgpuFbou1IdEvPT_S1_S1_S1_S1_S1_S1_S1_S1_S1_S0_iiiiiiii)
        /*0168*/ 	.short	0x0380
        /*016a*/ 	.short	0x0078


	//----- nvinfo : EIATTR_SW_WAR
	.align		4
.L_213:
        /*016c*/ 	.byte	0x04, 0x36
        /*016e*/ 	.short	(.L_215 - .L_214)
.L_214:
        /*0170*/ 	.word	0x00000008
.L_215:


//--------------------- .nv.callgraph             --------------------------
	.section	.nv.callgraph,"",@"SHT_CUDA_CALLGRAPH"
	.align	4
	.sectionentsize	8
	.align		4
        /*0000*/ 	.word	0x00000000
	.align		4
        /*0004*/ 	.word	0xffffffff
	.align		4
        /*0008*/ 	.word	0x00000000
	.align		4
        /*000c*/ 	.word	0xfffffffe
	.align		4
        /*0010*/ 	.word	0x00000000
	.align		4
        /*0014*/ 	.word	0xfffffffd
	.align		4
        /*0018*/ 	.word	0x00000000
	.align		4
        /*001c*/ 	.word	0xfffffffc


//--------------------- .text._Z14kernelgpuFbou2IfEvPT_S1_S1_S1_S1_S1_S1_S1_S1_S1_S0_iiiiiiii --------------------------
	.section	.text._Z14kernelgpuFbou2IfEvPT_S1_S1_S1_S1_S1_S1_S1_S1_S1_S0_iiiiiiii,"ax",@progbits
	.align	128
        .global         _Z14kernelgpuFbou2IfEvPT_S1_S1_S1_S1_S1_S1_S1_S1_S1_S0_iiiiiiii
        .type           _Z14kernelgpuFbou2IfEvPT_S1_S1_S1_S1_S1_S1_S1_S1_S1_S0_iiiiiiii,@function
        .size           _Z14kernelgpuFbou2IfEvPT_S1_S1_S1_S1_S1_S1_S1_S1_S1_S0_iiiiiiii,(.L_x_8 - _Z14kernelgpuFbou2IfEvPT_S1_S1_S1_S1_S1_S1_S1_S1_S1_S0_iiiiiiii)
        .other          _Z14kernelgpuFbou2IfEvPT_S1_S1_S1_S1_S1_S1_S1_S1_S1_S0_iiiiiiii,@"STO_CUDA_ENTRY STV_DEFAULT"
_Z14kernelgpuFbou2IfEvPT_S1_S1_S1_S1_S1_S1_S1_S1_S1_S0_iiiiiiii:
.text._Z14kernelgpuFbou2IfEvPT_S1_S1_S1_S1_S1_S1_S1_S1_S1_S0_iiiiiiii:
[----:B------:R-:W-:Y:S01]  /*0000*/  LDC R1, c[0x0][0x37c] ;  /* 0x0000df00ff017b82 */ /* 0x000fe20000000800 */
[----:B------:R-:W0:Y:S07]  /*0010*/  S2R R0, SR_TID.X ;  /* 0x0000000000007919 */ /* 0x000e2e0000002100 */
[----:B------:R-:W0:Y:S01]  /*0020*/  S2UR UR4, SR_CTAID.X ;  /* 0x00000000000479c3 */ /* 0x000e220000002500 */
[----:B------:R-:W1:Y:S07]  /*0030*/  LDCU UR5, c[0x0][0x3d8] ;  /* 0x00007b00ff0577ac */ /* 0x000e6e0008000800 */
[----:B------:R-:W0:Y:S02]  /*0040*/  LDC R7, c[0x0][0x360] ;  /* 0x0000d800ff077b82 */ /* 0x000e240000000800 */
[----:B0-----:R-:W-:-:S05]  /*0050*/  IMAD R0, R7, UR4, R0 ;  /* 0x0000000407007c24 */ /* 0x001fca000f8e0200 */
[----:B-1----:R-:W-:-:S13]  /*0060*/  ISETP.GE.AND P0, PT, R0, UR5, PT ;  /* 0x0000000500007c0c */ /* 0x002fda000bf06270 */
[----:B------:R-:W-:Y:S05]  /*0070*/  @P0 EXIT ;  /* 0x000000000000094d */ /* 0x000fea0003800000 */
[----:B------:R-:W0:Y:S01]  /*0080*/  LDC.64 R4, c[0x0][0x380] ;  /* 0x0000e000ff047b82 */ /* 0x000e220000000a00 */
[----:B------:R-:W1:Y:S01]  /*0090*/  LDCU UR4, c[0x0][0x370] ;  /* 0x00006e00ff0477ac */ /* 0x000e620008000800 */
[----:B------:R-:W2:Y:S01]  /*00a0*/  LDCU.64 UR6, c[0x0][0x358] ;  /* 0x00006b00ff0677ac */ /* 0x000ea20008000a00 */
[----:B-1----:R-:W-:-:S07]  /*00b0*/  IMAD R7, R7, UR4, RZ ;  /* 0x0000000407077c24 */ /* 0x002fce000f8e02ff */
.L_x_0:
[----:B0-----:R-:W-:Y:S01]  /*00c0*/  IMAD.WIDE R2, R0, 0x4, R4 ;  /* 0x0000000400027825 */ /* 0x001fe200078e0204 */
[----:B------:R-:W-:-:S04]  /*00d0*/  IADD3 R0, PT, PT, R7, R0, RZ ;  /* 0x0000000007007210 */ /* 0x000fc80007ffe0ff */
[----:B--2---:R1:W-:Y:S01]  /*00e0*/  STG.E desc[UR6][R2.64], RZ ;  /* 0x000000ff02007986 */ /* 0x0043e2000c101906 */
[----:B------:R-:W-:-:S13]  /*00f0*/  ISETP.GE.AND P0, PT, R0, UR5, PT ;  /* 0x0000000500007c0c */ /* 0x000fda000bf06270 */
[----:B-1----:R-:W-:Y:S05]  /*0100*/  @!P0 BRA `(.L_x_0) ;  /* 0xfffffffc00ec8947 */ /* 0x002fea000383ffff */
[----:B------:R-:W-:Y:S05]  /*0110*/  EXIT ;  /* 0x000000000000794d */ /* 0x000fea0003800000 */
.L_x_1:
[----:B------:R-:W-:-:S00]  /*0120*/  BRA `(.L_x_1) ;  /* 0xfffffffc00fc7947 */ /* 0x000fc0000383ffff */
[----:B------:R-:W-:-:S00]  /*0130*/  NOP ;  /* 0x0000000000007918 */ /* 0x000fc00000000000 */
        /* <DEDUP_REMOVED lines=12> */
.L_x_8:


//--------------------- .text._Z14kernelgpuFbou1IfEvPT_S1_S1_S1_S1_S1_S1_S1_S1_S1_S0_iiiiiiii --------------------------
	.section	.text._Z14kernelgpuFbou1IfEvPT_S1_S1_S1_S1_S1_S1_S1_S1_S1_S0_iiiiiiii,"ax",@progbits
	.align	128
        .global         _Z14kernelgpuFbou1IfEvPT_S1_S1_S1_S1_S1_S1_S1_S1_S1_S0_iiiiiiii
        .type           _Z14kernelgpuFbou1IfEvPT_S1_S1_S1_S1_S1_S1_S1_S1_S1_S0_iiiiiiii,@function
        .size           _Z14kernelgpuFbou1IfEvPT_S1_S1_S1_S1_S1_S1_S1_S1_S1_S0_iiiiiiii,(.L_x_9 - _Z14kernelgpuFbou1IfEvPT_S1_S1_S1_S1_S1_S1_S1_S1_S1_S0_iiiiiiii)
        .other          _Z14kernelgpuFbou1IfEvPT_S1_S1_S1_S1_S1_S1_S1_S1_S1_S0_iiiiiiii,@"STO_CUDA_ENTRY STV_DEFAULT"
_Z14kernelgpuFbou1IfEvPT_S1_S1_S1_S1_S1_S1_S1_S1_S1_S0_iiiiiiii:
.text._Z14kernelgpuFbou1IfEvPT_S1_S1_S1_S1_S1_S1_S1_S1_S1_S0_iiiiiiii:
[----:B------:R-:W-:Y:S01]  /*0000*/  LDC R1, c[0x0][0x37c] ;  /* 0x0000df00ff017b82 */ /* 0x000fe20000000800 */
[----:B------:R-:W0:Y:S07]  /*0010*/  S2R R8, SR_TID.X ;  /* 0x0000000000087919 */ /* 0x000e2e0000002100 */
[----:B------:R-:W0:Y:S08]  /*0020*/  S2UR UR4, SR_CTAID.X ;  /* 0x00000000000479c3 */ /* 0x000e300000002500 */
[----:B------:R-:W0:Y:S08]  /*0030*/  LDC R7, c[0x0][0x360] ;  /* 0x0000d800ff077b82 */ /* 0x000e300000000800 */
[----:B------:R-:W1:Y:S01]  /*0040*/  LDC R9, c[0x0][0x3d8] ;  /* 0x0000f600ff097b82 */ /* 0x000e620000000800 */
[----:B0-----:R-:W-:-:S05]  /*0050*/  IMAD R8, R7, UR4, R8 ;  /* 0x0000000407087c24 */ /* 0x001fca000f8e0208 */
[----:B-1----:R-:W-:-:S13]  /*0060*/  ISETP.GE.AND P0, PT, R8, R9, PT ;  /* 0x000000090800720c */ /* 0x002fda0003f06270 */
[----:B------:R-:W-:Y:S05]  /*0070*/  @P0 EXIT ;  /* 0x000000000000094d */ /* 0x000fea0003800000 */
[----:B------:R-:W0:Y:S01]  /*0080*/  LDC.64 R2, c[0x0][0x3c8] ;  /* 0x0000f200ff027b82 */ /* 0x000e220000000a00 */
[----:B------:R-:W1:Y:S01]  /*0090*/  LDCU UR4, c[0x0][0x370] ;  /* 0x00006e00ff0477ac */ /* 0x000e620008000800 */
[----:B------:R-:W2:Y:S06]  /*00a0*/  LDCU.64 UR6, c[0x0][0x358] ;  /* 0x00006b00ff0677ac */ /* 0x000eac0008000a00 */
[----:B------:R-:W3:Y:S01]  /*00b0*/  LDC.64 R4, c[0x0][0x3b8] ;  /* 0x0000ee00ff047b82 */ /* 0x000ee20000000a00 */
[----:B-1----:R-:W-:-:S07]  /*00c0*/  IMAD R0, R7, UR4, RZ ;  /* 0x0000000407007c24 */ /* 0x002fce000f8e02ff */
.L_x_2:
[----:B-1----:R-:W1:Y:S01]  /*00d0*/  LDC.64 R16, c[0x0][0x3a0] ;  /* 0x0000e800ff107b82 */ /* 0x002e620000000a00 */
[----:B0-2---:R-:W2:Y:S04]  /*00e0*/  LDG.E R13, desc[UR6][R2.64] ;  /* 0x00000006020d7981 */ /* 0x005ea8000c1e1900 */
[----:B---3--:R-:W3:Y:S03]  /*00f0*/  LDG.E R24, desc[UR6][R4.64] ;  /* 0x0000000604187981 */ /* 0x008ee6000c1e1900 */
[----:B------:R-:W0:Y:S08]  /*0100*/  LDC.64 R18, c[0x0][0x3b0] ;  /* 0x0000ec00ff127b82 */ /* 0x000e300000000a00 */
[----:B------:R-:W4:Y:S08]  /*0110*/  LDC.64 R6, c[0x0][0x390] ;  /* 0x0000e400ff067b82 */ /* 0x000f300000000a00 */
[----:B------:R-:W5:Y:S01]  /*0120*/  LDC.64 R10, c[0x0][0x3a8] ;  /* 0x0000ea00ff0a7b82 */ /* 0x000f620000000a00 */
[----:B-1----:R-:W-:-:S06]  /*0130*/  IMAD.WIDE R16, R8, 0x4, R16 ;  /* 0x0000000408107825 */ /* 0x002fcc00078e0210 */
[----:B------:R-:W2:Y:S01]  /*0140*/  LDG.E R16, desc[UR6][R16.64] ;  /* 0x0000000610107981 */ /* 0x000ea2000c1e1900 */
[----:B0-----:R-:W-:-:S05]  /*0150*/  IMAD.WIDE R18, R8, 0x4, R18 ;  /* 0x0000000408127825 */ /* 0x001fca00078e0212 */
[----:B------:R0:W3:Y:S01]  /*0160*/  LDG.E R12, desc[UR6][R18.64] ;  /* 0x00000006120c7981 */ /* 0x0000e2000c1e1900 */
[----:B----4-:R-:W-:-:S04]  /*0170*/  IMAD.WIDE R6, R8, 0x4, R6 ;  /* 0x0000000408067825 */ /* 0x010fc800078e0206 */
[C---:B------:R-:W-:Y:S02]  /*0180*/  IMAD.WIDE R22, R9.reuse, 0x4, R18 ;  /* 0x0000000409167825 */ /* 0x040fe400078e0212 */
[----:B0-----:R-:W0:Y:S02]  /*0190*/  LDC.64 R18, c[0x0][0x380] ;  /* 0x0000e000ff127b82 */ /* 0x001e240000000a00 */
[----:B-----5:R-:W-:Y:S02]  /*01a0*/  IMAD.WIDE R10, R8, 0x4, R10 ;  /* 0x00000004080a7825 */ /* 0x020fe400078e020a */
[----:B------:R-:W4:Y:S02]  /*01b0*/  LDG.E R22, desc[UR6][R22.64] ;  /* 0x0000000616167981 */ /* 0x000f24000c1e1900 */
[C---:B------:R-:W-:Y:S02]  /*01c0*/  IMAD.WIDE R14, R9.reuse, 0x4, R6 ;  /* 0x00000004090e7825 */ /* 0x040fe400078e0206 */
[----:B------:R-:W5:Y:S04]  /*01d0*/  LDG.E R6, desc[UR6][R6.64] ;  /* 0x0000000606067981 */ /* 0x000f68000c1e1900 */
[----:B------:R-:W5:Y:S01]  /*01e0*/  LDG.E R25, desc[UR6][R14.64] ;  /* 0x000000060e197981 */ /* 0x000f62000c1e1900 */
[----:B------:R-:W-:-:S03]  /*01f0*/  IMAD.WIDE R20, R9, 0x4, R14 ;  /* 0x0000000409147825 */ /* 0x000fc600078e020e */
[----:B------:R-:W5:Y:S04]  /*0200*/  LDG.E R11, desc[UR6][R10.64] ;  /* 0x000000060a0b7981 */ /* 0x000f68000c1e1900 */
[----:B------:R-:W5:Y:S01]  /*0210*/  LDG.E R20, desc[UR6][R20.64] ;  /* 0x0000000614147981 */ /* 0x000f62000c1e1900 */
[----:B0-----:R-:W-:Y:S01]  /*0220*/  IMAD.WIDE R18, R8, 0x4, R18 ;  /* 0x0000000408127825 */ /* 0x001fe200078e0212 */
[----:B------:R-:W-:-:S04]  /*0230*/  IADD3 R8, PT, PT, R0, R8, RZ ;  /* 0x0000000800087210 */ /* 0x000fc80007ffe0ff */
[----:B------:R-:W-:Y:S01]  /*0240*/  ISETP.GE.AND P0, PT, R8, R9, PT ;  /* 0x000000090800720c */ /* 0x000fe20003f06270 */
[----:B--2---:R-:W-:Y:S01]  /*0250*/  FADD R16, R16, 1 ;  /* 0x3f80000010107421 */ /* 0x004fe20000000000 */
[----:B---3--:R-:W-:-:S04]  /*0260*/  FMUL R17, R13, R12 ;  /* 0x0000000c0d117220 */ /* 0x008fc80000400000 */
[----:B------:R-:W-:Y:S01]  /*0270*/  FMUL R12, R16, R17 ;  /* 0x00000011100c7220 */ /* 0x000fe20000400000 */
[----:B----4-:R-:W-:-:S04]  /*0280*/  FMUL R13, R13, R22 ;  /* 0x000000160d0d7220 */ /* 0x010fc80000400000 */
[----:B------:R-:W-:Y:S01]  /*0290*/  FMUL R13, R16, R13 ;  /* 0x0000000d100d7220 */ /* 0x000fe20000400000 */
[----:B-----5:R-:W-:Y:S01]  /*02a0*/  FMUL R25, R25, R12 ;  /* 0x0000000c19197220 */ /* 0x020fe20000400000 */
[----:B------:R-:W-:-:S04]  /*02b0*/  FADD R7, R6, -R11 ;  /* 0x8000000b06077221 */ /* 0x000fc80000000000 */
[----:B------:R-:W-:-:S04]  /*02c0*/  FFMA R7, R24, R7, R25 ;  /* 0x0000000718077223 */ /* 0x000fc80000000019 */
[----:B------:R-:W-:-:S05]  /*02d0*/  FFMA R7, R20, R13, R7 ;  /* 0x0000000d14077223 */ /* 0x000fca0000000007 */
[----:B------:R1:W-:Y:S01]  /*02e0*/  STG.E desc[UR6][R18.64], R7 ;  /* 0x0000000712007986 */ /* 0x0003e2000c101906 */
[----:B------:R-:W-:Y:S05]  /*02f0*/  @!P0 BRA `(.L_x_2) ;  /* 0xfffffffc00748947 */ /* 0x000fea000383ffff */
[----:B------:R-:W-:Y:S05]  /*0300*/  EXIT ;  /* 0x000000000000794d */ /* 0x000fea0003800000 */
.L_x_3:
        /* <DEDUP_REMOVED lines=15> */
.L_x_9:


//--------------------- .text._Z14kernelgpuFbou2IdEvPT_S1_S1_S1_S1_S1_S1_S1_S1_S1_S0_iiiiiiii --------------------------
	.section	.text._Z14kernelgpuFbou2IdEvPT_S1_S1_S1_S1_S1_S1_S1_S1_S1_S0_iiiiiiii,"ax",@progbits
	.align	128
        .global         _Z14kernelgpuFbou2IdEvPT_S1_S1_S1_S1_S1_S1_S1_S1_S1_S0_iiiiiiii
        .type           _Z14kernelgpuFbou2IdEvPT_S1_S1_S1_S1_S1_S1_S1_S1_S1_S0_iiiiiiii,@function
        .size           _Z14kernelgpuFbou2IdEvPT_S1_S1_S1_S1_S1_S1_S1_S1_S1_S0_iiiiiiii,(.L_x_10 - _Z14kernelgpuFbou2IdEvPT_S1_S1_S1_S1_S1_S1_S1_S1_S1_S0_iiiiiiii)
        .other          _Z14kernelgpuFbou2IdEvPT_S1_S1_S1_S1_S1_S1_S1_S1_S1_S0_iiiiiiii,@"STO_CUDA_ENTRY STV_DEFAULT"
_Z14kernelgpuFbou2IdEvPT_S1_S1_S1_S1_S1_S1_S1_S1_S1_S0_iiiiiiii:
.text._Z14kernelgpuFbou2IdEvPT_S1_S1_S1_S1_S1_S1_S1_S1_S1_S0_iiiiiiii:
        /* <DEDUP_REMOVED lines=12> */
.L_x_4:
[----:B0-----:R-:W-:Y:S01]  /*00c0*/  IMAD.WIDE R2, R0, 0x8, R4 ;  /* 0x0000000800027825 */ /* 0x001fe200078e0204 */
[----:B------:R-:W-:-:S04]  /*00d0*/  IADD3 R0, PT, PT, R7, R0, RZ ;  /* 0x0000000007007210 */ /* 0x000fc80007ffe0ff */
[----:B--2---:R1:W-:Y:S01]  /*00e0*/  STG.E.64 desc[UR6][R2.64], RZ ;  /* 0x000000ff02007986 */ /* 0x0043e2000c101b06 */
[----:B------:R-:W-:-:S13]  /*00f0*/  ISETP.GE.AND P0, PT, R0, UR5, PT ;  /* 0x0000000500007c0c */ /* 0x000fda000bf06270 */
[----:B-1----:R-:W-:Y:S05]  /*0100*/  @!P0 BRA `(.L_x_4) ;  /* 0xfffffffc00ec8947 */ /* 0x002fea000383ffff */
[----:B------:R-:W-:Y:S05]  /*0110*/  EXIT ;  /* 0x000000000000794d */ /* 0x000fea0003800000 */
.L_x_5:
        /* <DEDUP_REMOVED lines=14> */
.L_x_10:


//--------------------- .text._Z14kernelgpuFbou1IdEvPT_S1_S1_S1_S1_S1_S1_S1_S1_S1_S0_iiiiiiii --------------------------
	.section	.text._Z14kernelgpuFbou1IdEvPT_S1_S1_S1_S1_S1_S1_S1_S1_S1_S0_iiiiiiii,"ax",@progbits
	.align	128
        .global         _Z14kernelgpuFbou1IdEvPT_S1_S1_S1_S1_S1_S1_S1_S1_S1_S0_iiiiiiii
        .type           _Z14kernelgpuFbou1IdEvPT_S1_S1_S1_S1_S1_S1_S1_S1_S1_S0_iiiiiiii,@function
        .size           _Z14kernelgpuFbou1IdEvPT_S1_S1_S1_S1_S1_S1_S1_S1_S1_S0_iiiiiiii,(.L_x_11 - _Z14kernelgpuFbou1IdEvPT_S1_S1_S1_S1_S1_S1_S1_S1_S1_S0_iiiiiiii)
        .other          _Z14kernelgpuFbou1IdEvPT_S1_S1_S1_S1_S1_S1_S1_S1_S1_S0_iiiiiiii,@"STO_CUDA_ENTRY STV_DEFAULT"
_Z14kernelgpuFbou1IdEvPT_S1_S1_S1_S1_S1_S1_S1_S1_S1_S0_iiiiiiii:
.text._Z14kernelgpuFbou1IdEvPT_S1_S1_S1_S1_S1_S1_S1_S1_S1_S0_iiiiiiii:
        /* <DEDUP_REMOVED lines=13> */
.L_x_6:
[----:B------:R-:W1:Y:S01]  /*00d0*/  LDC.64 R22, c[0x0][0x3a0] ;  /* 0x0000e800ff167b82 */ /* 0x000e620000000a00 */
[----:B0-2---:R-:W2:Y:S04]  /*00e0*/  LDG.E.64 R18, desc[UR6][R2.64] ;  /* 0x0000000602127981 */ /* 0x005ea8000c1e1b00 */
[----:B---3--:R-:W3:Y:S03]  /*00f0*/  LDG.E.64 R12, desc[UR6][R4.64] ;  /* 0x00000006040c7981 */ /* 0x008ee6000c1e1b00 */
[----:B------:R-:W0:Y:S08]  /*0100*/  LDC.64 R28, c[0x0][0x3b0] ;  /* 0x0000ec00ff1c7b82 */ /* 0x000e300000000a00 */
[----:B------:R-:W4:Y:S08]  /*0110*/  LDC.64 R16, c[0x0][0x390] ;  /* 0x0000e400ff107b82 */ /* 0x000f300000000a00 */
[----:B------:R-:W5:Y:S01]  /*0120*/  LDC.64 R8, c[0x0][0x3a8] ;  /* 0x0000ea00ff087b82 */ /* 0x000f620000000a00 */
[----:B-1----:R-:W-:-:S06]  /*0130*/  IMAD.WIDE R22, R25, 0x8, R22 ;  /* 0x0000000819167825 */ /* 0x002fcc00078e0216 */
[----:B------:R-:W2:Y:S01]  /*0140*/  LDG.E.64 R22, desc[UR6][R22.64] ;  /* 0x0000000616167981 */ /* 0x000ea2000c1e1b00 */
[----:B0-----:R-:W-:-:S05]  /*0150*/  IMAD.WIDE R28, R25, 0x8, R28 ;  /* 0x00000008191c7825 */ /* 0x001fca00078e021c */
[----:B------:R-:W3:Y:S01]  /*0160*/  LDG.E.64 R20, desc[UR6][R28.64] ;  /* 0x000000061c147981 */ /* 0x000ee2000c1e1b00 */
[----:B------:R-:W-:-:S04]  /*0170*/  IMAD.WIDE R6, R0, 0x8, R28 ;  /* 0x0000000800067825 */ /* 0x000fc800078e021c */
[C---:B----4-:R-:W-:Y:S02]  /*0180*/  IMAD.WIDE R16, R25.reuse, 0x8, R16 ;  /* 0x0000000819107825 */ /* 0x050fe400078e0210 */
[----:B------:R-:W4:Y:S02]  /*0190*/  LDG.E.64 R6, desc[UR6][R6.64] ;  /* 0x0000000606067981 */ /* 0x000f24000c1e1b00 */
[----:B-----5:R-:W-:-:S04]  /*01a0*/  IMAD.WIDE R10, R25, 0x8, R8 ;  /* 0x00000008190a7825 */ /* 0x020fc800078e0208 */
[C---:B------:R-:W-:Y:S02]  /*01b0*/  IMAD.WIDE R26, R0.reuse, 0x8, R16 ;  /* 0x00000008001a7825 */ /* 0x040fe400078e0210 */
[----:B------:R-:W5:Y:S04]  /*01c0*/  LDG.E.64 R16, desc[UR6][R16.64] ;  /* 0x0000000610107981 */ /* 0x000f68000c1e1b00 */
[----:B------:R-:W5:Y:S04]  /*01d0*/  LDG.E.64 R14, desc[UR6][R26.64] ;  /* 0x000000061a0e7981 */ /* 0x000f68000c1e1b00 */
[----:B------:R-:W5:Y:S01]  /*01e0*/  LDG.E.64 R10, desc[UR6][R10.64] ;  /* 0x000000060a0a7981 */ /* 0x000f62000c1e1b00 */
[----:B------:R-:W-:-:S06]  /*01f0*/  IMAD.WIDE R8, R0, 0x8, R26 ;  /* 0x0000000800087825 */ /* 0x000fcc00078e021a */
[----:B------:R-:W5:Y:S01]  /*0200*/  LDG.E.64 R8, desc[UR6][R8.64] ;  /* 0x0000000608087981 */ /* 0x000f62000c1e1b00 */
[----:B--2---:R-:W-:Y:S02]  /*0210*/  DADD R22, R22, 1 ;  /* 0x3ff0000016167429 */ /* 0x004fe40000000000 */
[C---:B---3--:R-:W-:Y:S02]  /*0220*/  DMUL R20, R18.reuse, R20 ;  /* 0x0000001412147228 */ /* 0x048fe40000000000 */
[----:B----4-:R-:W-:-:S06]  /*0230*/  DMUL R18, R18, R6 ;  /* 0x0000000612127228 */ /* 0x010fcc0000000000 */
[----:B------:R-:W-:Y:S01]  /*0240*/  DMUL R20, R22, R20 ;  /* 0x0000001416147228 */ /* 0x000fe20000000000 */
[----:B------:R-:W0:Y:S07]  /*0250*/  LDC.64 R6, c[0x0][0x380] ;  /* 0x0000e000ff067b82 */ /* 0x000e2e0000000a00 */
[----:B-----5:R-:W-:Y:S02]  /*0260*/  DMUL R14, R14, R20 ;  /* 0x000000140e0e7228 */ /* 0x020fe40000000000 */
[----:B------:R-:W-:-:S02]  /*0270*/  DADD R16, R16, -R10 ;  /* 0x0000000010107229 */ /* 0x000fc4000000080a */
[----:B------:R-:W-:-:S06]  /*0280*/  DMUL R18, R22, R18 ;  /* 0x0000001216127228 */ /* 0x000fcc0000000000 */
[----:B------:R-:W-:Y:S01]  /*0290*/  DFMA R12, R12, R16, R14 ;  /* 0x000000100c0c722b */ /* 0x000fe2000000000e */
[----:B0-----:R-:W-:-:S07]  /*02a0*/  IMAD.WIDE R6, R25, 0x8, R6 ;  /* 0x0000000819067825 */ /* 0x001fce00078e0206 */
[----:B------:R-:W-:Y:S01]  /*02b0*/  DFMA R12, R8, R18, R12 ;  /* 0x00000012080c722b */ /* 0x000fe2000000000c */
[----:B------:R-:W-:-:S06]  /*02c0*/  IADD3 R25, PT, PT, R24, R25, RZ ;  /* 0x0000001918197210 */ /* 0x000fcc0007ffe0ff */
[----:B------:R1:W-:Y:S01]  /*02d0*/  STG.E.64 desc[UR6][R6.64], R12 ;  /* 0x0000000c06007986 */ /* 0x0003e2000c101b06 */
[----:B------:R-:W-:-:S13]  /*02e0*/  ISETP.GE.AND P0, PT, R25, R0, PT ;  /* 0x000000001900720c */ /* 0x000fda0003f06270 */
[----:B-1----:R-:W-:Y:S05]  /*02f0*/  @!P0 BRA `(.L_x_6) ;  /* 0xfffffffc00748947 */ /* 0x002fea000383ffff */
[----:B------:R-:W-:Y:S05]  /*0300*/  EXIT ;  /* 0x000000000000794d */ /* 0x000fea0003800000 */
.L_x_7:
        /* <DEDUP_REMOVED lines=15> */
.L_x_11:


//--------------------- .nv.shared.reserved.0     --------------------------
	.section	.nv.shared.reserved.0,"aw",@nobits
	.weak		__nv_reservedSMEM_offset_0_alias
	.size		__nv_reservedSMEM_offset_0_alias, 0, 64
	.other		__nv_reservedSMEM_offset_0_alias,@"STO_CUDA_RESERVED_SHARED STV_DEFAULT"
__nv_reservedSMEM_offset_0_alias:
	.zero		0
	.zero		64


//--------------------- .nv.constant0._Z14kernelgpuFbou2IfEvPT_S1_S1_S1_S1_S1_S1_S1_S1_S1_S0_iiiiiiii --------------------------
	.section	.nv.constant0._Z14kernelgpuFbou2IfEvPT_S1_S1_S1_S1_S1_S1_S1_S1_S1_S0_iiiiiiii,"a",@progbits
	.sectionflags	@""
	.align	4
.nv.constant0._Z14kernelgpuFbou2IfEvPT_S1_S1_S1_S1_S1_S1_S1_S1_S1_S0_iiiiiiii:
	.zero		1012


//--------------------- .nv.constant0._Z14kernelgpuFbou1IfEvPT_S1_S1_S1_S1_S1_S1_S1_S1_S1_S0_iiiiiiii --------------------------
	.section	.nv.constant0._Z14kernelgpuFbou1IfEvPT_S1_S1_S1_S1_S1_S1_S1_S1_S1_S0_iiiiiiii,"a",@progbits
	.sectionflags	@""
	.align	4
.nv.constant0._Z14kernelgpuFbou1IfEvPT_S1_S1_S1_S1_S1_S1_S1_S1_S1_S0_iiiiiiii:
	.zero		1012


//--------------------- .nv.constant0._Z14kernelgpuFbou2IdEvPT_S1_S1_S1_S1_S1_S1_S1_S1_S1_S0_iiiiiiii --------------------------
	.section	.nv.constant0._Z14kernelgpuFbou2IdEvPT_S1_S1_S1_S1_S1_S1_S1_S1_S1_S0_iiiiiiii,"a",@progbits
	.sectionflags	@""
	.align	4
.nv.constant0._Z14kernelgpuFbou2IdEvPT_S1_S1_S1_S1_S1_S1_S1_S1_S1_S0_iiiiiiii:
	.zero		1016


//--------------------- .nv.constant0._Z14kernelgpuFbou1IdEvPT_S1_S1_S1_S1_S1_S1_S1_S1_S1_S0_iiiiiiii --------------------------
	.section	.nv.constant0._Z14kernelgpuFbou1IdEvPT_S1_S1_S1_S1_S1_S1_S1_S1_S1_S0_iiiiiiii,"a",@progbits
	.sectionflags	@""
	.align	4
.nv.constant0._Z14kernelgpuFbou1IdEvPT_S1_S1_S1_S1_S1_S1_S1_S1_S1_S0_iiiiiiii:
	.zero		1016


//--------------------- SYMBOLS --------------------------

	.type		.nv.reservedSmem.offset0,@object
	.size		.nv.reservedSmem.offset0,0x4
